def attn_fwd(
    Q,
    K,
    V,
    Out,
    Lse,
    sm_scale,
    stride_qz,
    stride_qh,
    stride_qm,
    stride_qk,
    stride_kz,
    stride_kh,
    stride_kn,
    stride_kk,
    stride_vz,
    stride_vh,
    stride_vn,
    stride_vk,
    stride_oz,
    stride_oh,
    stride_om,
    stride_ok,
    seqlen_q,
    seqlen_k,
    BLOCK_M: tl.constexpr,
    BLOCK_N: tl.constexpr,
    HEAD_DIM: tl.constexpr,
    CAUSAL: tl.constexpr,
):
    start_m = tl.program_id(0)
    off_hz = tl.program_id(1)
    q_off = off_hz * stride_qh
    k_off = off_hz * stride_kh
    v_off = off_hz * stride_vh
    offs_m = start_m * BLOCK_M + tl.arange(0, BLOCK_M)
    offs_d = tl.arange(0, HEAD_DIM)
    offs_n = tl.arange(0, BLOCK_N)
    q_ptrs = Q + q_off + offs_m[:, None] * stride_qm + offs_d[None, :] * stride_qk
    k_ptrs = K + k_off + offs_d[:, None] * stride_kk + offs_n[None, :] * stride_kn
    v_ptrs = V + v_off + offs_n[:, None] * stride_vn + offs_d[None, :] * stride_vk
    m_i = tl.full([BLOCK_M], float("-inf"), dtype=tl.float32)
    l_i = tl.zeros([BLOCK_M], dtype=tl.float32) + 1.0
    acc = tl.zeros([BLOCK_M, HEAD_DIM], dtype=tl.float32)
    q = tl.load(q_ptrs)
    acc, l_i, m_i = _attn_fwd_inner(
        acc,
        l_i,
        m_i,
        q,
        k_ptrs,
        v_ptrs,
        sm_scale,
        stride_kn,
        stride_vn,
        start_m,
        seqlen_k,
        BLOCK_M,
        BLOCK_N,
        HEAD_DIM,
        CAUSAL,
    )
    acc = acc / l_i[:, None]
    lse = m_i + tl.math.log2(l_i) / 1.4426950408889634
    o_ptrs = (
        Out
        + off_hz * stride_oh
        + offs_m[:, None] * stride_om
        + offs_d[None, :] * stride_ok
    )
    tl.store(o_ptrs, acc.to(Out.dtype.element_ty))
    tl.store(Lse + off_hz * seqlen_q + offs_m, lse)

# config = {"BLOCK_M": 128, "BLOCK_N": 64, "HEAD_DIM": 128, "arch": "sm_100", "causal": false, "dtype": "bf16", "num_stages": 4, "num_warps": 8}
# arch = sm_100


// ===== COMPILED SASS (sm_100a) =====

	.target	sm_100a

	.elftype	@"ET_EXEC"


//--------------------- .note.nv.tkinfo           --------------------------
	.section	.note.nv.tkinfo,"",@"SHT_NOTE"
	.sectionflags	@"SHF_NOTE_NV_TKINFO"
	.tkinfo
        /*0018*/ 	.word	0x00000081
        /*0030*/ 	.string	""
        /*0030*/ 	.string	"ptxas-blackwell"
        /*0030*/ 	.string	"Cuda compilation tools, release 12.9, V12.9.86"
        /*0030*/ 	.string	"Build cuda_12.9.r12.9/compiler.36037853_0"
        /*0030*/ 	.string	"-v  -suppress-debug-info  -lineinfo  -arch sm_100a "



//--------------------- .note.nv.cuver            --------------------------
	.section	.note.nv.cuver,"",@"SHT_NOTE"
	.sectionflags	@"SHF_NOTE_NV_CUVER"
        /*0018*/ 	.short	0x0001
        /*001a*/ 	.short	0x0064
        /*001c*/ 	.short	0x0001
        /*001e*/ 	.short	0x0000
        /*0020*/ 	.short	0x0001
        /*0022*/ 	.short	0x0000


//--------------------- .nv.info                  --------------------------
	.section	.nv.info,"",@"SHT_CUDA_INFO"
	.align	4


	//----- nvinfo : EIATTR_REGCOUNT
	.align		4
        /*0000*/ 	.byte	0x04, 0x2f
        /*0002*/ 	.short	(.L_5 - .L_4)
	.align		4
.L_4:
        /*0004*/ 	.word	index@(attn_fwd)
        /*0008*/ 	.word	0x000000ec


	//----- nvinfo : EIATTR_FRAME_SIZE
	.align		4
.L_5:
        /*000c*/ 	.byte	0x04, 0x11
        /*000e*/ 	.short	(.L_7 - .L_6)
	.align		4
.L_6:
        /*0010*/ 	.word	index@($__internal_2_$__cuda_sm10x_tcgen05_guardrail_trap_unallocated_columns_being_dealloced)
        /*0014*/ 	.word	0x00000000


	//----- nvinfo : EIATTR_FRAME_SIZE
	.align		4
.L_7:
        /*0018*/ 	.byte	0x04, 0x11
        /*001a*/ 	.short	(.L_9 - .L_8)
	.align		4
.L_8:
        /*001c*/ 	.word	index@($__internal_1_$__cuda_sm10x_tcgen05_guardrail_trap_phase_invalid_during_alloc)
        /*0020*/ 	.word	0x00000000


	//----- nvinfo : EIATTR_FRAME_SIZE
	.align		4
.L_9:
        /*0024*/ 	.byte	0x04, 0x11
        /*0026*/ 	.short	(.L_11 - .L_10)
	.align		4
.L_10:
        /*0028*/ 	.word	index@($__internal_0_$__cuda_sm10x_tcgen05_guardrail_trap_col_being_dealloced_not_returned_by_alloc)
        /*002c*/ 	.word	0x00000000


	//----- nvinfo : EIATTR_FRAME_SIZE
	.align		4
.L_11:
        /*0030*/ 	.byte	0x04, 0x11
        /*0032*/ 	.short	(.L_13 - .L_12)
	.align		4
.L_12:
        /*0034*/ 	.word	index@(attn_fwd)
        /*0038*/ 	.word	0x00000000


	//----- nvinfo : EIATTR_MIN_STACK_SIZE
	.align		4
.L_13:
        /*003c*/ 	.byte	0x04, 0x12
        /*003e*/ 	.short	(.L_15 - .L_14)
	.align		4
.L_14:
        /*0040*/ 	.word	index@(attn_fwd)
        /*0044*/ 	.word	0x00000000
.L_15:


//--------------------- .nv.info.attn_fwd         --------------------------
	.section	.nv.info.attn_fwd,"",@"SHT_CUDA_INFO"
	.sectionflags	@""
	.align	4


	//----- nvinfo : EIATTR_CUDA_API_VERSION
	.align		4
        /*0000*/ 	.byte	0x04, 0x37
        /*0002*/ 	.short	(.L_17 - .L_16)
.L_16:
        /*0004*/ 	.word	0x00000081


	//----- nvinfo : EIATTR_KPARAM_INFO
	.align		4
.L_17:
        /*0008*/ 	.byte	0x04, 0x17
        /*000a*/ 	.short	(.L_19 - .L_18)
.L_18:
        /*000c*/ 	.word	0x00000000
        /*0010*/ 	.short	0x0019
        /*0012*/ 	.short	0x0080
        /*0014*/ 	.byte	0x00, 0xf4, 0x21, 0x00


	//----- nvinfo : EIATTR_KPARAM_INFO
	.align		4
.L_19:
        /*0018*/ 	.byte	0x04, 0x17
        /*001a*/ 	.short	(.L_21 - .L_20)
.L_20:
        /*001c*/ 	.word	0x00000000
        /*0020*/ 	.short	0x0018
        /*0022*/ 	.short	0x0078
        /*0024*/ 	.byte	0x00, 0xf4, 0x21, 0x00


	//----- nvinfo : EIATTR_KPARAM_INFO
	.align		4
.L_21:
        /*0028*/ 	.byte	0x04, 0x17
        /*002a*/ 	.short	(.L_23 - .L_22)
.L_22:
        /*002c*/ 	.word	0x00000000
        /*0030*/ 	.short	0x0017
        /*0032*/ 	.short	0x0070
        /*0034*/ 	.byte	0x00, 0xf0, 0x11, 0x00


	//----- nvinfo : EIATTR_KPARAM_INFO
	.align		4
.L_23:
        /*0038*/ 	.byte	0x04, 0x17
        /*003a*/ 	.short	(.L_25 - .L_24)
.L_24:
        /*003c*/ 	.word	0x00000000
        /*0040*/ 	.short	0x0016
        /*0042*/ 	.short	0x006c
        /*0044*/ 	.byte	0x00, 0xf0, 0x11, 0x00


	//----- nvinfo : EIATTR_KPARAM_INFO
	.align		4
.L_25:
        /*0048*/ 	.byte	0x04, 0x17
        /*004a*/ 	.short	(.L_27 - .L_26)
.L_26:
        /*004c*/ 	.word	0x00000000
        /*0050*/ 	.short	0x0015
        /*0052*/ 	.short	0x0068
        /*0054*/ 	.byte	0x00, 0xf0, 0x11, 0x00


	//----- nvinfo : EIATTR_KPARAM_INFO
	.align		4
.L_27:
        /*0058*/ 	.byte	0x04, 0x17
        /*005a*/ 	.short	(.L_29 - .L_28)
.L_28:
        /*005c*/ 	.word	0x00000000
        /*0060*/ 	.short	0x0014
        /*0062*/ 	.short	0x0064
        /*0064*/ 	.byte	0x00, 0xf0, 0x11, 0x00


	//----- nvinfo : EIATTR_KPARAM_INFO
	.align		4
.L_29:
        /*0068*/ 	.byte	0x04, 0x17
        /*006a*/ 	.short	(.L_31 - .L_30)
.L_30:
        /*006c*/ 	.word	0x00000000
        /*0070*/ 	.short	0x0013
        /*0072*/ 	.short	0x0060
        /*0074*/ 	.byte	0x00, 0xf0, 0x11, 0x00


	//----- nvinfo : EIATTR_KPARAM_INFO
	.align		4
.L_31:
        /*0078*/ 	.byte	0x04, 0x17
        /*007a*/ 	.short	(.L_33 - .L_32)
.L_32:
        /*007c*/ 	.word	0x00000000
        /*0080*/ 	.short	0x0012
        /*0082*/ 	.short	0x005c
        /*0084*/ 	.byte	0x00, 0xf0, 0x11, 0x00


	//----- nvinfo : EIATTR_KPARAM_INFO
	.align		4
.L_33:
        /*0088*/ 	.byte	0x04, 0x17
        /*008a*/ 	.short	(.L_35 - .L_34)
.L_34:
        /*008c*/ 	.word	0x00000000
        /*0090*/ 	.short	0x0011
        /*0092*/ 	.short	0x0058
        /*0094*/ 	.byte	0x00, 0xf0, 0x11, 0x00


	//----- nvinfo : EIATTR_KPARAM_INFO
	.align		4
.L_35:
        /*0098*/ 	.byte	0x04, 0x17
        /*009a*/ 	.short	(.L_37 - .L_36)
.L_36:
        /*009c*/ 	.word	0x00000000
        /*00a0*/ 	.short	0x0010
        /*00a2*/ 	.short	0x0054
        /*00a4*/ 	.byte	0x00, 0xf0, 0x11, 0x00


	//----- nvinfo : EIATTR_KPARAM_INFO
	.align		4
.L_37:
        /*00a8*/ 	.byte	0x04, 0x17
        /*00aa*/ 	.short	(.L_39 - .L_38)
.L_38:
        /*00ac*/ 	.word	0x00000000
        /*00b0*/ 	.short	0x000f
        /*00b2*/ 	.short	0x0050
        /*00b4*/ 	.byte	0x00, 0xf0, 0x11, 0x00


	//----- nvinfo : EIATTR_KPARAM_INFO
	.align		4
.L_39:
        /*00b8*/ 	.byte	0x04, 0x17
        /*00ba*/ 	.short	(.L_41 - .L_40)
.L_40:
        /*00bc*/ 	.word	0x00000000
        /*00c0*/ 	.short	0x000e
        /*00c2*/ 	.short	0x004c
        /*00c4*/ 	.byte	0x00, 0xf0, 0x11, 0x00


	//----- nvinfo : EIATTR_KPARAM_INFO
	.align		4
.L_41:
        /*00c8*/ 	.byte	0x04, 0x17
        /*00ca*/ 	.short	(.L_43 - .L_42)
.L_42:
        /*00cc*/ 	.word	0x00000000
        /*00d0*/ 	.short	0x000d
        /*00d2*/ 	.short	0x0048
        /*00d4*/ 	.byte	0x00, 0xf0, 0x11, 0x00


	//----- nvinfo : EIATTR_KPARAM_INFO
	.align		4
.L_43:
        /*00d8*/ 	.byte	0x04, 0x17
        /*00da*/ 	.short	(.L_45 - .L_44)
.L_44:
        /*00dc*/ 	.word	0x00000000
        /*00e0*/ 	.short	0x000c
        /*00e2*/ 	.short	0x0044
        /*00e4*/ 	.byte	0x00, 0xf0, 0x11, 0x00


	//----- nvinfo : EIATTR_KPARAM_INFO
	.align		4
.L_45:
        /*00e8*/ 	.byte	0x04, 0x17
        /*00ea*/ 	.short	(.L_47 - .L_46)
.L_46:
        /*00ec*/ 	.word	0x00000000
        /*00f0*/ 	.short	0x000b
        /*00f2*/ 	.short	0x0040
        /*00f4*/ 	.byte	0x00, 0xf0, 0x11, 0x00


	//----- nvinfo : EIATTR_KPARAM_INFO
	.align		4
.L_47:
        /*00f8*/ 	.byte	0x04, 0x17
        /*00fa*/ 	.short	(.L_49 - .L_48)
.L_48:
        /*00fc*/ 	.word	0x00000000
        /*0100*/ 	.short	0x000a
        /*0102*/ 	.short	0x003c
        /*0104*/ 	.byte	0x00, 0xf0, 0x11, 0x00


	//----- nvinfo : EIATTR_KPARAM_INFO
	.align		4
.L_49:
        /*0108*/ 	.byte	0x04, 0x17
        /*010a*/ 	.short	(.L_51 - .L_50)
.L_50:
        /*010c*/ 	.word	0x00000000
        /*0110*/ 	.short	0x0009
        /*0112*/ 	.short	0x0038
        /*0114*/ 	.byte	0x00, 0xf0, 0x11, 0x00


	//----- nvinfo : EIATTR_KPARAM_INFO
	.align		4
.L_51:
        /*0118*/ 	.byte	0x04, 0x17
        /*011a*/ 	.short	(.L_53 - .L_52)
.L_52:
        /*011c*/ 	.word	0x00000000
        /*0120*/ 	.short	0x0008
        /*0122*/ 	.short	0x0034
        /*0124*/ 	.byte	0x00, 0xf0, 0x11, 0x00


	//----- nvinfo : EIATTR_KPARAM_INFO
	.align		4
.L_53:
        /*0128*/ 	.byte	0x04, 0x17
        /*012a*/ 	.short	(.L_55 - .L_54)
.L_54:
        /*012c*/ 	.word	0x00000000
        /*0130*/ 	.short	0x0007
        /*0132*/ 	.short	0x0030
        /*0134*/ 	.byte	0x00, 0xf0, 0x11, 0x00


	//----- nvinfo : EIATTR_KPARAM_INFO
	.align		4
.L_55:
        /*0138*/ 	.byte	0x04, 0x17
        /*013a*/ 	.short	(.L_57 - .L_56)
.L_56:
        /*013c*/ 	.word	0x00000000
        /*0140*/ 	.short	0x0006
        /*0142*/ 	.short	0x002c
        /*0144*/ 	.byte	0x00, 0xf0, 0x11, 0x00


	//----- nvinfo : EIATTR_KPARAM_INFO
	.align		4
.L_57:
        /*0148*/ 	.byte	0x04, 0x17
        /*014a*/ 	.short	(.L_59 - .L_58)
.L_58:
        /*014c*/ 	.word	0x00000000
        /*0150*/ 	.short	0x0005
        /*0152*/ 	.short	0x0028
        /*0154*/ 	.byte	0x00, 0xf0, 0x11, 0x00


	//----- nvinfo : EIATTR_KPARAM_INFO
	.align		4
.L_59:
        /*0158*/ 	.byte	0x04, 0x17
        /*015a*/ 	.short	(.L_61 - .L_60)
.L_60:
        /*015c*/ 	.word	0x00000000
        /*0160*/ 	.short	0x0004
        /*0162*/ 	.short	0x0020
        /*0164*/ 	.byte	0x00, 0xf4, 0x21, 0x00


	//----- nvinfo : EIATTR_KPARAM_INFO
	.align		4
.L_61:
        /*0168*/ 	.byte	0x04, 0x17
        /*016a*/ 	.short	(.L_63 - .L_62)
.L_62:
        /*016c*/ 	.word	0x00000000
        /*0170*/ 	.short	0x0003
        /*0172*/ 	.short	0x0018
        /*0174*/ 	.byte	0x00, 0xf4, 0x21, 0x00


	//----- nvinfo : EIATTR_KPARAM_INFO
	.align		4
.L_63:
        /*0178*/ 	.byte	0x04, 0x17
        /*017a*/ 	.short	(.L_65 - .L_64)
.L_64:
        /*017c*/ 	.word	0x00000000
        /*0180*/ 	.short	0x0002
        /*0182*/ 	.short	0x0010
        /*0184*/ 	.byte	0x00, 0xf4, 0x21, 0x00


	//----- nvinfo : EIATTR_KPARAM_INFO
	.align		4
.L_65:
        /*0188*/ 	.byte	0x04, 0x17
        /*018a*/ 	.short	(.L_67 - .L_66)
.L_66:
        /*018c*/ 	.word	0x00000000
        /*0190*/ 	.short	0x0001
        /*0192*/ 	.short	0x0008
        /*0194*/ 	.byte	0x00, 0xf4, 0x21, 0x00


	//----- nvinfo : EIATTR_KPARAM_INFO
	.align		4
.L_67:
        /*0198*/ 	.byte	0x04, 0x17
        /*019a*/ 	.short	(.L_69 - .L_68)
.L_68:
        /*019c*/ 	.word	0x00000000
        /*01a0*/ 	.short	0x0000
        /*01a2*/ 	.short	0x0000
        /*01a4*/ 	.byte	0x00, 0xf4, 0x21, 0x00


	//----- nvinfo : EIATTR_AT_ENTRY_FRAGMENTS
	.align		4
.L_69:
        /*01a8*/ 	.byte	0x04, 0x4f
        /*01aa*/ 	.short	(.L_71 - .L_70)


	//   ....[0]....
.L_70:
        /*01ac*/ 	.word	0x00000004


	//----- nvinfo : EIATTR_RESERVED_SMEM_USED
	.align		4
.L_71:
        /*01b0*/ 	.byte	0x01, 0x41
	.zero		2


	//----- nvinfo : EIATTR_SPARSE_MMA_MASK
	.align		4
        /*01b4*/ 	.byte	0x03, 0x50
        /*01b6*/ 	.short	0x0000


	//----- nvinfo : EIATTR_TCGEN05_1CTA_USED
	.align		4
        /*01b8*/ 	.byte	0x01, 0x51
	.zero		2


	//----- nvinfo : EIATTR_MAXREG_COUNT
	.align		4
        /*01bc*/ 	.byte	0x03, 0x1b
        /*01be*/ 	.short	0x00ff


	//----- nvinfo : EIATTR_NUM_BARRIERS
	.align		4
        /*01c0*/ 	.byte	0x02, 0x4c
        /*01c2*/ 	.byte	0x01
	.zero		1


	//----- nvinfo : EIATTR_INT_WARP_WIDE_INSTR_OFFSETS
	.align		4
        /*01c4*/ 	.byte	0x04, 0x31
        /*01c6*/ 	.short	(.L_73 - .L_72)


	//   ....[0]....
.L_72:
        /*01c8*/ 	.word	0x00002350


	//   ....[1]....
        /*01cc*/ 	.word	0x00002360


	//   ....[2]....
        /*01d0*/ 	.word	0x00002750


	//   ....[3]....
        /*01d4*/ 	.word	0x000027d0


	//   ....[4]....
        /*01d8*/ 	.word	0x00005870


	//   ....[5]....
        /*01dc*/ 	.word	0x00009f20


	//   ....[6]....
        /*01e0*/ 	.word	0x00009f70


	//----- nvinfo : EIATTR_COOP_GROUP_MASK_REGIDS
	.align		4
.L_73:
        /*01e4*/ 	.byte	0x04, 0x29
        /*01e6*/ 	.short	(.L_75 - .L_74)


	//   ....[0]....
.L_74:
        /*01e8*/ 	.word	0xffffffff


	//   ....[1]....
        /*01ec*/ 	.word	0xffffffff


	//   ....[2]....
        /*01f0*/ 	.word	0xffffffff


	//   ....[3]....
        /*01f4*/ 	.word	0xffffffff


	//   ....[4]....
        /*01f8*/ 	.word	0xffffffff


	//   ....[5]....
        /*01fc*/ 	.word	0xffffffff


	//   ....[6]....
        /*0200*/ 	.word	0xffffffff


	//   ....[7]....
        /*0204*/ 	.word	0xffffffff


	//----- nvinfo : EIATTR_COOP_GROUP_INSTR_OFFSETS
	.align		4
.L_75:
        /*0208*/ 	.byte	0x04, 0x28
        /*020a*/ 	.short	(.L_77 - .L_76)


	//   ....[0]....
.L_76:
        /*020c*/ 	.word	0x00000050


	//   ....[1]....
        /*0210*/ 	.word	0x00000310


	//   ....[2]....
        /*0214*/ 	.word	0x00003810


	//   ....[3]....
        /*0218*/ 	.word	0x000049e0


	//   ....[4]....
        /*021c*/ 	.word	0x00006040


	//   ....[5]....
        /*0220*/ 	.word	0x000068d0


	//   ....[6]....
        /*0224*/ 	.word	0x00009db0


	//   ....[7]....
        /*0228*/ 	.word	0x0000a020


	//----- nvinfo : EIATTR_VRC_CTA_INIT_COUNT
	.align		4
.L_77:
        /*022c*/ 	.byte	0x02, 0x4a
        /*022e*/ 	.byte	0x80
	.zero		1


	//----- nvinfo : EIATTR_MBARRIER_INSTR_OFFSETS
	.align		4
        /*0230*/ 	.byte	0x04, 0x39
        /*0232*/ 	.short	(.L_79 - .L_78)


	//   ....[0]....
.L_78:
        /*0234*/ 	.word	0x000024c0
        /*0238*/ 	.word	0x000000ff
        /*023c*/ 	.word	0x00000000
        /*0240*/ 	.short	0x0100
        /*0242*/ 	.byte	0x0c
	.zero		1


	//   ....[1]....
        /*0244*/ 	.word	0x000027c0
        /*0248*/ 	.word	0x000000ff
        /*024c*/ 	.word	0x00014008
        /*0250*/ 	.short	0x0100
        /*0252*/ 	.byte	0x09
	.zero		1


	//   ....[2]....
        /*0254*/ 	.word	0x00002a30
        /*0258*/ 	.word	0x000000ff
        /*025c*/ 	.word	0x0000c000
        /*0260*/ 	.short	0x0100
        /*0262*/ 	.byte	0x09
	.zero		1


	//   ....[3]....
        /*0264*/ 	.word	0x00002de0
        /*0268*/ 	.word	0x000000ff
        /*026c*/ 	.word	0x0000c000
        /*0270*/ 	.short	0x010a
        /*0272*/ 	.byte	0x09
	.zero		1


	//   ....[4]....
        /*0274*/ 	.word	0x00002f60
        /*0278*/ 	.word	0x000000ff
        /*027c*/ 	.word	0x0000c000
        /*0280*/ 	.short	0x0108
        /*0282*/ 	.byte	0x09
	.zero		1


	//   ....[5]....
        /*0284*/ 	.word	0x00005ab0
        /*0288*/ 	.word	0x000000ff
        /*028c*/ 	.word	0x00014010
        /*0290*/ 	.short	0x0100
        /*0292*/ 	.byte	0x09
	.zero		1


	//   ....[6]....
        /*0294*/ 	.word	0x00005cb0
        /*0298*/ 	.word	0x000000ff
        /*029c*/ 	.word	0x00014010
        /*02a0*/ 	.short	0x010a
        /*02a2*/ 	.byte	0x09
	.zero		1


	//   ....[7]....
        /*02a4*/ 	.word	0x00005d20
        /*02a8*/ 	.word	0x000000ff
        /*02ac*/ 	.word	0x00014010
        /*02b0*/ 	.short	0x0108
        /*02b2*/ 	.byte	0x09
	.zero		1


	//   ....[8]....
        /*02b4*/ 	.word	0x00006810
        /*02b8*/ 	.word	0x000000ff
        /*02bc*/ 	.word	0x00000000
        /*02c0*/ 	.short	0x010a
        /*02c2*/ 	.byte	0x0c
	.zero		1


	//   ....[9]....
        /*02c4*/ 	.word	0x00007760
        /*02c8*/ 	.word	0x000000ff
        /*02cc*/ 	.word	0x00000000
        /*02d0*/ 	.short	0x010a
        /*02d2*/ 	.byte	0x0c
	.zero		1


	//   ....[10]....
        /*02d4*/ 	.word	0x000077e0
        /*02d8*/ 	.word	0x000000ff
        /*02dc*/ 	.word	0x00014000
        /*02e0*/ 	.short	0x0108
        /*02e2*/ 	.byte	0x09
	.zero		1


	//   ....[11]....
        /*02e4*/ 	.word	0x00007870
        /*02e8*/ 	.word	0x000000ff
        /*02ec*/ 	.word	0x00014008
        /*02f0*/ 	.short	0x0108
        /*02f2*/ 	.byte	0x09
	.zero		1


	//   ....[12]....
        /*02f4*/ 	.word	0x0000a040
        /*02f8*/ 	.word	0x000000ff
        /*02fc*/ 	.word	0x0000c000
        /*0300*/ 	.short	0x010a
        /*0302*/ 	.byte	0x09
	.zero		1


	//   ....[13]....
        /*0304*/ 	.word	0x0000a070
        /*0308*/ 	.word	0x000000ff
        /*030c*/ 	.word	0x00014010
        /*0310*/ 	.short	0x010a
        /*0312*/ 	.byte	0x09
	.zero		1


	//   ....[14]....
        /*0314*/ 	.word	0x0000a0a0
        /*0318*/ 	.word	0x000000ff
        /*031c*/ 	.word	0x00000000
        /*0320*/ 	.short	0x010a
        /*0322*/ 	.byte	0x0c
	.zero		1


	//   ....[15]....
        /*0324*/ 	.word	0x0000a0d0
        /*0328*/ 	.word	0x000000ff
        /*032c*/ 	.word	0x00000000
        /*0330*/ 	.short	0x010a
        /*0332*/ 	.byte	0x0c
	.zero		1


	//----- nvinfo : EIATTR_NUM_MBARRIERS
	.align		4
.L_79:
        /*0334*/ 	.byte	0x03, 0x38
        /*0336*/ 	.short	0xffff


	//----- nvinfo : EIATTR_EXIT_INSTR_OFFSETS
	.align		4
        /*0338*/ 	.byte	0x04, 0x1c
        /*033a*/ 	.short	(.L_81 - .L_80)


	//   ....[0]....
.L_80:
        /*033c*/ 	.word	0x0000a030


	//----- nvinfo : EIATTR_REQNTID
	.align		4
.L_81:
        /*0340*/ 	.byte	0x04, 0x10
        /*0342*/ 	.short	(.L_83 - .L_82)
.L_82:
        /*0344*/ 	.word	0x00000100
        /*0348*/ 	.word	0x00000001
        /*034c*/ 	.word	0x00000001


	//----- nvinfo : EIATTR_CRS_STACK_SIZE
	.align		4
.L_83:
        /*0350*/ 	.byte	0x04, 0x1e
        /*0352*/ 	.short	(.L_85 - .L_84)
.L_84:
        /*0354*/ 	.word	0x00000000


	//----- nvinfo : EIATTR_CBANK_PARAM_SIZE
	.align		4
.L_85:
        /*0358*/ 	.byte	0x03, 0x19
        /*035a*/ 	.short	0x0088


	//----- nvinfo : EIATTR_PARAM_CBANK
	.align		4
        /*035c*/ 	.byte	0x04, 0x0a
        /*035e*/ 	.short	(.L_87 - .L_86)
	.align		4
.L_86:
        /*0360*/ 	.word	index@(.nv.constant0.attn_fwd)
        /*0364*/ 	.short	0x0380
        /*0366*/ 	.short	0x0088


	//----- nvinfo : EIATTR_SW_WAR
	.align		4
.L_87:
        /*0368*/ 	.byte	0x04, 0x36
        /*036a*/ 	.short	(.L_89 - .L_88)
.L_88:
        /*036c*/ 	.word	0x00000008
.L_89:


//--------------------- .nv.compat                --------------------------
	.section	.nv.compat,"",@"SHT_CUDA_COMPAT_INFO"
	.align	4
        /*0000*/ 	.byte	0x02, 0x02, 0x02, 0x00, 0x02, 0x05, 0x05, 0x00, 0x02, 0x03, 0x00, 0x00, 0x02, 0x06, 0x01, 0x00


//--------------------- .nv.callgraph             --------------------------
	.section	.nv.callgraph,"",@"SHT_CUDA_CALLGRAPH"
	.align	4
	.sectionentsize	8
	.align		4
        /*0000*/ 	.word	0x00000000
	.align		4
        /*0004*/ 	.word	0xffffffff
	.align		4
        /*0008*/ 	.word	0x00000000
	.align		4
        /*000c*/ 	.word	0xfffffffe
	.align		4
        /*0010*/ 	.word	0x00000000
	.align		4
        /*0014*/ 	.word	0xfffffffd
	.align		4
        /*0018*/ 	.word	0x00000000
	.align		4
        /*001c*/ 	.word	0xfffffffc


//--------------------- .nv.constant4             --------------------------
	.section	.nv.constant4,"a",@progbits
	.align	8
	.align		8
.nv.constant4:
        /*0000*/ 	.dword	_$_str


//--------------------- .text.attn_fwd            --------------------------
	.section	.text.attn_fwd,"ax",@progbits
	.align	128
        .global         attn_fwd
        .type           attn_fwd,@function
        .size           attn_fwd,(.L_x_28 - attn_fwd)
        .other          attn_fwd,@"STO_CUDA_ENTRY STV_DEFAULT"
attn_fwd:
.text.attn_fwd:
[----:B------:R-:W0:Y:S01]  /*0000*/  LDC R1, c[0x0][0x37c] ;  /* 0x0000df00ff017b82 */ /* 0x000e220000000800 */
[----:B------:R-:W1:Y:S02]  /*0010*/  S2R R2, SR_TID.X ;  /* 0x0000000000027919 */ /* 0x000e640000002100 */
[----:B-1----:R-:W-:-:S13]  /*0020*/  ISETP.GE.U32.AND P0, PT, R2, 0x20, PT ;  /* 0x000000200200780c */ /* 0x002fda0003f06070 */
[----:B------:R-:W-:Y:S05]  /*0030*/  @P0 BRA `(.L_x_0) ;  /* 0x0000000000b80947 */ /* 0x000fea0003800000 */
[----:B------:R-:W1:Y:S01]  /*0040*/  S2UR UR6, SR_CgaCtaId ;  /* 0x00000000000679c3 */ /* 0x000e620000008800 */
[----:B------:R-:W-:Y:S01]  /*0050*/  NOP ;  /* 0x0000000000007918 */ /* 0x000fe20000000000 */
[----:B------:R-:W-:Y:S02]  /*0060*/  UMOV UR4, 0x40 ;  /* 0x0000004000047882 */ /* 0x000fe40000000000 */
[----:B-1----:R-:W-:-:S09]  /*0070*/  ULEA UR4, UR6, UR4, 0x18 ;  /* 0x0000000406047291 */ /* 0x002fd2000f8ec0ff */
[----:B------:R-:W1:Y:S01]  /*0080*/  LDS.U8 R0, [UR4] ;  /* 0x00000004ff007984 */ /* 0x000e620008000000 */
[----:B------:R-:W-:Y:S02]  /*0090*/  UMOV UR4, 0x400 ;  /* 0x0000040000047882 */ /* 0x000fe40000000000 */
[----:B------:R-:W-:Y:S01]  /*00a0*/  ULEA UR4, UR6, UR4, 0x18 ;  /* 0x0000000406047291 */ /* 0x000fe2000f8ec0ff */
[----:B-1----:R-:W-:-:S13]  /*00b0*/  ISETP.NE.AND P1, PT, R0, RZ, PT ;  /* 0x000000ff0000720c */ /* 0x002fda0003f25270 */
[----:B------:R-:W-:Y:S05]  /*00c0*/  @P1 BRA `(.L_x_1) ;  /* 0x00000000007c1947 */ /* 0x000fea0003800000 */
[----:B------:R-:W-:-:S13]  /*00d0*/  ELECT P1, URZ, PT ;  /* 0x0000000000ff782f */ /* 0x000fda0003820000 */
[----:B------:R-:W-:Y:S05]  /*00e0*/  @!P1 BRA `(.L_x_2) ;  /* 0x0000000000849947 */ /* 0x000fea0003800000 */
[----:B------:R-:W-:Y:S01]  /*00f0*/  UMOV UR5, 0x8 ;  /* 0x0000000800057882 */ /* 0x000fe20000000000 */
[----:B------:R-:W-:Y:S02]  /*0100*/  HFMA2 R5, -RZ, RZ, 0, 5.9604644775390625e-08 ;  /* 0x00000001ff057431 */ /* 0x000fe400000001ff */
[----:B------:R-:W-:Y:S02]  /*0110*/  IMAD.MOV.U32 R3, RZ, RZ, 0xff ;  /* 0x000000ffff037424 */ /* 0x000fe400078e00ff */
[----:B------:R-:W-:Y:S04]  /*0120*/  DEPBAR.LE SB1, 0x36 ;  /* 0x00009d800000791a */ /* 0x000fe80000000000 */
[----:B------:R-:W1:Y:S02]  /*0130*/  UTCATOMSWS.FIND_AND_SET.ALIGN UP0, UR5, UR5 ;  /* 0x00000005000575e3 */ /* 0x000e640008000800 */
[----:B-1----:R-:W-:-:S04]  /*0140*/  PLOP3.LUT P1, PT, PT, PT, UP0, 0x80, 0x8 ;  /* 0x000000000008781c */ /* 0x002fc80003f2f008 */
[----:B------:R-:W-:-:S04]  /*0150*/  SEL R0, RZ, 0xffffffff, !P1 ;  /* 0xffffffffff007807 */ /* 0x000fc80004800000 */
[----:B------:R-:W-:Y:S02]  /*0160*/  ISETP.NE.AND P1, PT, R0, RZ, PT ;  /* 0x000000ff0000720c */ /* 0x000fe40003f25270 */
[----:B------:R-:W-:-:S11]  /*0170*/  MOV R0, UR5 ;  /* 0x0000000500007c02 */ /* 0x000fd60008000f00 */
[----:B------:R-:W-:Y:S05]  /*0180*/  @P1 BRA `(.L_x_3) ;  /* 0x0000000000241947 */ /* 0x000fea0003800000 */
.L_x_4:
[----:B------:R-:W-:Y:S05]  /*0190*/  NANOSLEEP 0x64 ;  /* 0x000000640000795d */ /* 0x000fea0003800000 */
[----:B------:R-:W-:-:S05]  /*01a0*/  UMOV UR5, 0x8 ;  /* 0x0000000800057882 */ /* 0x000fca0000000000 */
[----:B------:R-:W-:Y:S04]  /*01b0*/  DEPBAR.LE SB1, 0x36 ;  /* 0x00009d800000791a */ /* 0x000fe80000000000 */
[----:B------:R-:W1:Y:S02]  /*01c0*/  UTCATOMSWS.FIND_AND_SET.ALIGN UP0, UR5, UR5 ;  /* 0x00000005000575e3 */ /* 0x000e640008000800 */
[----:B-1----:R-:W-:-:S04]  /*01d0*/  PLOP3.LUT P1, PT, PT, PT, UP0, 0x80, 0x8 ;  /* 0x000000000008781c */ /* 0x002fc80003f2f008 */
[----:B------:R-:W-:-:S04]  /*01e0*/  SEL R0, RZ, 0xffffffff, !P1 ;  /* 0xffffffffff007807 */ /* 0x000fc80004800000 */
[----:B------:R-:W-:Y:S01]  /*01f0*/  ISETP.NE.AND P1, PT, R0, RZ, PT ;  /* 0x000000ff0000720c */ /* 0x000fe20003f25270 */
[----:B------:R-:W-:-:S12]  /*0200*/  IMAD.U32 R0, RZ, RZ, UR5 ;  /* 0x00000005ff007e24 */ /* 0x000fd8000f8e00ff */
[----:B------:R-:W-:Y:S05]  /*0210*/  @!P1 BRA `(.L_x_4) ;  /* 0xfffffffc00dc9947 */ /* 0x000fea000383ffff */
.L_x_3:
[C---:B------:R-:W-:Y:S01]  /*0220*/  IADD3 R4, PT, PT, R0.reuse, 0x10, RZ ;  /* 0x0000001000047810 */ /* 0x040fe20007ffe0ff */
[----:B------:R-:W-:Y:S01]  /*0230*/  UMOV UR5, 0x50 ;  /* 0x0000005000057882 */ /* 0x000fe20000000000 */
[----:B------:R-:W-:Y:S01]  /*0240*/  SHF.L.U32 R3, R3, R0, RZ ;  /* 0x0000000003037219 */ /* 0x000fe200000006ff */
[----:B------:R-:W-:Y:S01]  /*0250*/  ULEA UR5, UR6, UR5, 0x18 ;  /* 0x0000000506057291 */ /* 0x000fe2000f8ec0ff */
[----:B------:R-:W-:Y:S01]  /*0260*/  SHF.L.U32 R4, R5, R4, RZ ;  /* 0x0000000405047219 */ /* 0x000fe200000006ff */
[----:B------:R-:W-:-:S03]  /*0270*/  IMAD.SHL.U32 R0, R0, 0x20, RZ ;  /* 0x0000002000007824 */ /* 0x000fc600078e00ff */
[----:B------:R-:W-:-:S05]  /*0280*/  LOP3.LUT R3, R4, R3, RZ, 0xfc, !PT ;  /* 0x0000000304037212 */ /* 0x000fca00078efcff */
[----:B------:R1:W-:Y:S04]  /*0290*/  ATOMS.OR RZ, [UR5], R3 ;  /* 0x00000003ffff798c */ /* 0x0003e8000b000005 */
[----:B------:R1:W-:Y:S01]  /*02a0*/  STS [UR4], R0 ;  /* 0x00000000ff007988 */ /* 0x0003e20008000804 */
[----:B------:R-:W-:Y:S05]  /*02b0*/  BRA `(.L_x_2) ;  /* 0x0000000000107947 */ /* 0x000fea0003800000 */
.L_x_1:
[----:B------:R-:W-:Y:S02]  /*02c0*/  MOV R0, 0xffffffff ;  /* 0xffffffff00007802 */ /* 0x000fe40000000f00 */
[----:B------:R-:W-:-:S03]  /*02d0*/  MOV R4, 0x300 ;  /* 0x0000030000047802 */ /* 0x000fc60000000f00 */
[----:B------:R1:W-:Y:S04]  /*02e0*/  STS [UR4], R0 ;  /* 0x00000000ff007988 */ /* 0x0003e80008000804 */
[----:B01----:R-:W-:Y:S05]  /*02f0*/  CALL.REL.NOINC `($__internal_1_$__cuda_sm10x_tcgen05_guardrail_trap_phase_invalid_during_alloc) ;  /* 0x0000009c008c7944 */ /* 0x003fea0003c00000 */
.L_x_2:
[----:B------:R-:W-:Y:S05]  /*0300*/  WARPSYNC.ALL ;  /* 0x0000000000007948 */ /* 0x000fea0003800000 */
[----:B------:R-:W-:Y:S01]  /*0310*/  NOP ;  /* 0x0000000000007918 */ /* 0x000fe20000000000 */
.L_x_0:
[----:B-1----:R-:W1:Y:S01]  /*0320*/  S2R R3, SR_CTAID.X ;  /* 0x0000000000037919 */ /* 0x002e620000002500 */
[----:B------:R-:W2:Y:S01]  /*0330*/  S2UR UR8, SR_CTAID.Y ;  /* 0x00000000000879c3 */ /* 0x000ea20000002600 */
[----:B------:R-:W2:Y:S01]  /*0340*/  LDCU.64 UR4, c[0x0][0x3b0] ;  /* 0x00007600ff0477ac */ /* 0x000ea20008000a00 */
[----:B------:R-:W-:Y:S02]  /*0350*/  LOP3.LUT R22, R2, 0x7f, RZ, 0xc0, !PT ;  /* 0x0000007f02167812 */ /* 0x000fe400078ec0ff */
[----:B------:R-:W-:Y:S01]  /*0360*/  SHF.R.U32.HI R36, RZ, 0x7, R2 ;  /* 0x00000007ff247819 */ /* 0x000fe20000011602 */
[----:B------:R-:W-:Y:S01]  /*0370*/  UMOV UR9, 0x400 ;  /* 0x0000040000097882 */ /* 0x000fe20000000000 */
[----:B------:R-:W3:Y:S02]  /*0380*/  LDCU.64 UR16, c[0x0][0x358] ;  /* 0x00006b00ff1077ac */ /* 0x000ee40008000a00 */
[----:B------:R-:W4:Y:S01]  /*0390*/  LDC.64 R4, c[0x0][0x380] ;  /* 0x0000e000ff047b82 */ /* 0x000f220000000a00 */
[----:B------:R-:W-:-:S07]  /*03a0*/  SGXT.U32 R36, R36, 0x1 ;  /* 0x000000012424781a */ /* 0x000fce0000000000 */
[----:B------:R-:W0:Y:S08]  /*03b0*/  LDC R39, c[0x0][0x3b8] ;  /* 0x0000ee00ff277b82 */ /* 0x000e300000000800 */
[----:B------:R-:W0:Y:S01]  /*03c0*/  S2UR UR6, SR_CgaCtaId ;  /* 0x00000000000679c3 */ /* 0x000e220000008800 */
[----:B--2---:R-:W-:-:S04]  /*03d0*/  UIMAD UR4, UR8, UR4, URZ ;  /* 0x00000004080472a4 */ /* 0x004fc8000f8e02ff */
[----:B------:R-:W-:Y:S01]  /*03e0*/  USHF.L.U32 UR7, UR4, 0x1, URZ ;  /* 0x0000000104077899 */ /* 0x000fe200080006ff */
[----:B-1----:R-:W-:Y:S02]  /*03f0*/  IMAD R68, R3, 0x80, R22 ;  /* 0x0000008003447824 */ /* 0x002fe400078e0216 */
[----:B------:R-:W1:Y:S02]  /*0400*/  LDC.64 R100, c[0x0][0x3c0] ;  /* 0x0000f000ff647b82 */ /* 0x000e640000000a00 */
[----:B------:R-:W-:Y:S01]  /*0410*/  IMAD R0, R68, UR5, RZ ;  /* 0x0000000544007c24 */ /* 0x000fe2000f8e02ff */
[----:B------:R-:W-:-:S04]  /*0420*/  UIMAD.WIDE UR4, UR4, 0x2, URZ ;  /* 0x00000002040478a5 */ /* 0x000fc8000f8e02ff */
[C---:B------:R-:W-:Y:S01]  /*0430*/  SHF.L.U32 R35, R0.reuse, 0x1, RZ ;  /* 0x0000000100237819 */ /* 0x040fe200000006ff */
[----:B------:R-:W-:Y:S01]  /*0440*/  IMAD.HI R0, R0, 0x2, RZ ;  /* 0x0000000200007827 */ /* 0x000fe200078e02ff */
[----:B------:R-:W2:Y:S08]  /*0450*/  LDC.64 R106, c[0x0][0x388] ;  /* 0x0000e200ff6a7b82 */ /* 0x000eb00000000a00 */
[----:B------:R-:W-:Y:S01]  /*0460*/  BAR.SYNC.DEFER_BLOCKING 0x0 ;  /* 0x0000000000007b1d */ /* 0x000fe20000010000 */
[----:B----4-:R-:W-:Y:S01]  /*0470*/  IADD3 R35, P1, P2, R35, UR7, R4 ;  /* 0x0000000723237c10 */ /* 0x010fe2000fa3e004 */
[----:B0-----:R-:W-:-:S03]  /*0480*/  IMAD R4, R36, R39, RZ ;  /* 0x0000002724047224 */ /* 0x001fc600078e02ff */
[----:B------:R-:W-:Y:S01]  /*0490*/  IADD3.X R37, PT, PT, R0, UR5, R5, P1, P2 ;  /* 0x0000000500257c10 */ /* 0x000fe20008fe4405 */
[C---:B------:R-:W-:Y:S01]  /*04a0*/  IMAD R0, R39.reuse, 0x2, R4 ;  /* 0x0000000227007824 */ /* 0x040fe200078e0204 */
[----:B------:R-:W-:Y:S01]  /*04b0*/  ULEA UR9, UR6, UR9, 0x18 ;  /* 0x0000000906097291 */ /* 0x000fe2000f8ec0ff */
[C---:B------:R-:W-:Y:S01]  /*04c0*/  LEA R6, P1, R4.reuse, R35, 0x1 ;  /* 0x0000002304067211 */ /* 0x040fe200078208ff */
[----:B------:R-:W0:Y:S02]  /*04d0*/  LDCU UR4, c[0x0][0x3c8] ;  /* 0x00007900ff0477ac */ /* 0x000e240008000800 */
[C---:B------:R-:W-:Y:S02]  /*04e0*/  LEA R12, R39.reuse, R0, 0x1 ;  /* 0x00000000270c7211 */ /* 0x040fe400078e08ff */
[----:B------:R-:W-:Y:S02]  /*04f0*/  LEA.HI.X.SX32 R7, R4, R37, 0x1, P1 ;  /* 0x0000002504077211 */ /* 0x000fe400008f0eff */
[-C--:B------:R-:W-:Y:S01]  /*0500*/  LEA R10, P1, R12, R35.reuse, 0x1 ;  /* 0x000000230c0a7211 */ /* 0x080fe200078208ff */
[----:B------:R-:W-:Y:S01]  /*0510*/  IMAD R4, R39, 0x2, R12 ;  /* 0x0000000227047824 */ /* 0x000fe200078e020c */
[----:B------:R-:W-:-:S04]  /*0520*/  LEA R8, P2, R0, R35, 0x1 ;  /* 0x0000002300087211 */ /* 0x000fc800078408ff */
[----:B------:R-:W-:Y:S01]  /*0530*/  LEA R16, R39, R4, 0x1 ;  /* 0x0000000427107211 */ /* 0x000fe200078e08ff */
[----:B------:R-:W4:Y:S01]  /*0540*/  LDS R61, [UR9] ;  /* 0x00000009ff3d7984 */ /* 0x000f220008000800 */
[----:B------:R-:W-:-:S03]  /*0550*/  LEA.HI.X.SX32 R11, R12, R37, 0x1, P1 ;  /* 0x000000250c0b7211 */ /* 0x000fc600008f0eff */
[----:B------:R-:W-:Y:S01]  /*0560*/  IMAD R18, R39, 0x2, R16 ;  /* 0x0000000227127824 */ /* 0x000fe200078e0210 */
[----:B------:R-:W-:Y:S01]  /*0570*/  BAR.SYNC.DEFER_BLOCKING 0x0 ;  /* 0x0000000000007b1d */ /* 0x000fe20000010000 */
[----:B------:R-:W-:-:S03]  /*0580*/  LEA R12, P1, R4, R35, 0x1 ;  /* 0x00000023040c7211 */ /* 0x000fc600078208ff */
[C---:B------:R-:W-:Y:S02]  /*0590*/  LEA R24, R39.reuse, R18, 0x1 ;  /* 0x0000001227187211 */ /* 0x040fe400078e08ff */
[----:B------:R-:W-:Y:S02]  /*05a0*/  LEA.HI.X.SX32 R13, R4, R37, 0x1, P1 ;  /* 0x00000025040d7211 */ /* 0x000fe400008f0eff */
[----:B------:R-:W-:Y:S01]  /*05b0*/  LEA R14, P1, R16, R35, 0x1 ;  /* 0x00000023100e7211 */ /* 0x000fe200078208ff */
[----:B------:R-:W-:Y:S01]  /*05c0*/  IMAD R26, R39, 0x2, R24 ;  /* 0x00000002271a7824 */ /* 0x000fe200078e0218 */
[-C--:B------:R-:W-:Y:S02]  /*05d0*/  LEA.HI.X.SX32 R9, R0, R37.reuse, 0x1, P2 ;  /* 0x0000002500097211 */ /* 0x080fe400010f0eff */
[----:B------:R-:W-:Y:S02]  /*05e0*/  LEA.HI.X.SX32 R15, R16, R37, 0x1, P1 ;  /* 0x00000025100f7211 */ /* 0x000fe400008f0eff */
[----:B------:R-:W-:-:S02]  /*05f0*/  LEA R16, P1, R18, R35, 0x1 ;  /* 0x0000002312107211 */ /* 0x000fc400078208ff */
[----:B------:R-:W-:Y:S02]  /*0600*/  LEA R28, R39, R26, 0x1 ;  /* 0x0000001a271c7211 */ /* 0x000fe400078e08ff */
[----:B------:R-:W-:Y:S02]  /*0610*/  LEA.HI.X.SX32 R17, R18, R37, 0x1, P1 ;  /* 0x0000002512117211 */ /* 0x000fe400008f0eff */
[C---:B------:R-:W-:Y:S01]  /*0620*/  LEA R18, P1, R24.reuse, R35, 0x1 ;  /* 0x0000002318127211 */ /* 0x040fe200078208ff */
[----:B---3--:R3:W5:Y:S03]  /*0630*/  LDG.E.U16 R4, desc[UR16][R10.64] ;  /* 0x000000100a047981 */ /* 0x008766000c1e1500 */
[----:B------:R-:W-:Y:S02]  /*0640*/  LEA.HI.X.SX32 R19, R24, R37, 0x1, P1 ;  /* 0x0000002518137211 */ /* 0x000fe400008f0eff */
[-C--:B------:R-:W-:Y:S01]  /*0650*/  LEA R24, P1, R28, R35.reuse, 0x1 ;  /* 0x000000231c187211 */ /* 0x080fe200078208ff */
[----:B------:R0:W5:Y:S01]  /*0660*/  LDG.E.U16 R5, desc[UR16][R12.64] ;  /* 0x000000100c057981 */ /* 0x000162000c1e1500 */
[----:B------:R-:W-:-:S03]  /*0670*/  LEA R20, P2, R26, R35, 0x1 ;  /* 0x000000231a147211 */ /* 0x000fc600078408ff */
[----:B------:R-:W5:Y:S01]  /*0680*/  LDG.E.U16 R0, desc[UR16][R6.64] ;  /* 0x0000001006007981 */ /* 0x000f62000c1e1500 */
[C---:B---3--:R-:W-:Y:S01]  /*0690*/  IMAD R10, R39.reuse, 0x2, R28 ;  /* 0x00000002270a7824 */ /* 0x048fe200078e021c */
[-C--:B------:R-:W-:Y:S02]  /*06a0*/  LEA.HI.X.SX32 R25, R28, R37.reuse, 0x1, P1 ;  /* 0x000000251c197211 */ /* 0x080fe400008f0eff */
[----:B------:R-:W5:Y:S02]  /*06b0*/  LDG.E.U16 R3, desc[UR16][R8.64] ;  /* 0x0000001008037981 */ /* 0x000f64000c1e1500 */
[C---:B0-----:R-:W-:Y:S02]  /*06c0*/  LEA R12, R39.reuse, R10, 0x1 ;  /* 0x0000000a270c7211 */ /* 0x041fe400078e08ff */
[----:B------:R0:W5:Y:S03]  /*06d0*/  LDG.E.U16 R6, desc[UR16][R14.64] ;  /* 0x000000100e067981 */ /* 0x000166000c1e1500 */
[----:B------:R-:W-:Y:S01]  /*06e0*/  IMAD R28, R39, 0x2, R12 ;  /* 0x00000002271c7824 */ /* 0x000fe200078e020c */
[----:B------:R-:W-:Y:S01]  /*06f0*/  LEA.HI.X.SX32 R21, R26, R37, 0x1, P2 ;  /* 0x000000251a157211 */ /* 0x000fe200010f0eff */
[----:B------:R3:W5:Y:S04]  /*0700*/  LDG.E.U16 R7, desc[UR16][R16.64] ;  /* 0x0000001010077981 */ /* 0x000768000c1e1500 */
[----:B------:R1:W5:Y:S01]  /*0710*/  LDG.E.U16 R8, desc[UR16][R18.64] ;  /* 0x0000001012087981 */ /* 0x000362000c1e1500 */
[----:B0-----:R-:W-:-:S02]  /*0720*/  LEA R14, P1, R10, R35, 0x1 ;  /* 0x000000230a0e7211 */ /* 0x001fc400078208ff */
[----:B------:R-:W-:Y:S01]  /*0730*/  LEA R26, P2, R28, R35, 0x1 ;  /* 0x000000231c1a7211 */ /* 0x000fe200078408ff */
[----:B------:R0:W5:Y:S01]  /*0740*/  LDG.E.U16 R9, desc[UR16][R20.64] ;  /* 0x0000001014097981 */ /* 0x000162000c1e1500 */
[----:B------:R-:W-:Y:S02]  /*0750*/  LEA.HI.X.SX32 R15, R10, R37, 0x1, P1 ;  /* 0x000000250a0f7211 */ /* 0x000fe400008f0eff */
[C---:B---3--:R-:W-:Y:S01]  /*0760*/  LEA R16, P1, R12.reuse, R35, 0x1 ;  /* 0x000000230c107211 */ /* 0x048fe200078208ff */
[----:B------:R3:W5:Y:S01]  /*0770*/  LDG.E.U16 R10, desc[UR16][R24.64] ;  /* 0x00000010180a7981 */ /* 0x000762000c1e1500 */
[C---:B------:R-:W-:Y:S02]  /*0780*/  LEA R30, R39.reuse, R28, 0x1 ;  /* 0x0000001c271e7211 */ /* 0x040fe400078e08ff */
[-C--:B------:R-:W-:Y:S01]  /*0790*/  LEA.HI.X.SX32 R17, R12, R37.reuse, 0x1, P1 ;  /* 0x000000250c117211 */ /* 0x080fe200008f0eff */
[----:B------:R-:W5:Y:S01]  /*07a0*/  LDG.E.U16 R11, desc[UR16][R14.64] ;  /* 0x000000100e0b7981 */ /* 0x000f62000c1e1500 */
[----:B------:R-:W-:Y:S01]  /*07b0*/  LEA.HI.X.SX32 R27, R28, R37, 0x1, P2 ;  /* 0x000000251c1b7211 */ /* 0x000fe200010f0eff */
[C---:B------:R-:W-:Y:S01]  /*07c0*/  IMAD R28, R39.reuse, 0x2, R30 ;  /* 0x00000002271c7824 */ /* 0x040fe200078e021e */
[C---:B-1----:R-:W-:Y:S01]  /*07d0*/  LEA R18, P1, R30.reuse, R35, 0x1 ;  /* 0x000000231e127211 */ /* 0x042fe200078208ff */
[----:B------:R-:W5:Y:S03]  /*07e0*/  LDG.E.U16 R12, desc[UR16][R16.64] ;  /* 0x00000010100c7981 */ /* 0x000f66000c1e1500 */
[----:B------:R-:W-:Y:S01]  /*07f0*/  LEA.HI.X.SX32 R19, R30, R37, 0x1, P1 ;  /* 0x000000251e137211 */ /* 0x000fe200008f0eff */
[----:B------:R1:W5:Y:S01]  /*0800*/  LDG.E.U16 R13, desc[UR16][R26.64] ;  /* 0x000000101a0d7981 */ /* 0x000362000c1e1500 */
[----:B------:R-:W-:-:S02]  /*0810*/  LEA R30, R39, R28, 0x1 ;  /* 0x0000001c271e7211 */ /* 0x000fc400078e08ff */
[C---:B0-----:R-:W-:Y:S01]  /*0820*/  LEA R20, P1, R28.reuse, R35, 0x1 ;  /* 0x000000231c147211 */ /* 0x041fe200078208ff */
[----:B------:R-:W5:Y:S02]  /*0830*/  LDG.E.U16 R14, desc[UR16][R18.64] ;  /* 0x00000010120e7981 */ /* 0x000f64000c1e1500 */
[C---:B------:R-:W-:Y:S01]  /*0840*/  IMAD R32, R39.reuse, 0x2, R30 ;  /* 0x0000000227207824 */ /* 0x040fe200078e021e */
[----:B------:R-:W-:Y:S02]  /*0850*/  LEA.HI.X.SX32 R21, R28, R37, 0x1, P1 ;  /* 0x000000251c157211 */ /* 0x000fe400008f0eff */
[-C--:B---3--:R-:W-:Y:S02]  /*0860*/  LEA R24, P1, R30, R35.reuse, 0x1 ;  /* 0x000000231e187211 */ /* 0x088fe400078208ff */
[----:B------:R-:W-:Y:S01]  /*0870*/  LEA R28, P2, R32, R35, 0x1 ;  /* 0x00000023201c7211 */ /* 0x000fe200078408ff */
[----:B------:R-:W5:Y:S01]  /*0880*/  LDG.E.U16 R15, desc[UR16][R20.64] ;  /* 0x00000010140f7981 */ /* 0x000f62000c1e1500 */
[----:B------:R-:W-:-:S02]  /*0890*/  LEA R34, R39, R32, 0x1 ;  /* 0x0000002027227211 */ /* 0x000fc400078e08ff */
[-C--:B------:R-:W-:Y:S02]  /*08a0*/  LEA.HI.X.SX32 R25, R30, R37.reuse, 0x1, P1 ;  /* 0x000000251e197211 */ /* 0x080fe400008f0eff */
[----:B------:R-:W-:Y:S01]  /*08b0*/  LEA.HI.X.SX32 R29, R32, R37, 0x1, P2 ;  /* 0x00000025201d7211 */ /* 0x000fe200010f0eff */
[C---:B------:R-:W-:Y:S01]  /*08c0*/  IMAD R32, R39.reuse, 0x2, R34 ;  /* 0x0000000227207824 */ /* 0x040fe200078e0222 */
[C---:B------:R-:W-:Y:S01]  /*08d0*/  LEA R30, P1, R34.reuse, R35, 0x1 ;  /* 0x00000023221e7211 */ /* 0x040fe200078208ff */
[----:B------:R0:W5:Y:S03]  /*08e0*/  LDG.E.U16 R16, desc[UR16][R24.64] ;  /* 0x0000001018107981 */ /* 0x000166000c1e1500 */
[----:B------:R-:W-:Y:S01]  /*08f0*/  LEA.HI.X.SX32 R31, R34, R37, 0x1, P1 ;  /* 0x00000025221f7211 */ /* 0x000fe200008f0eff */
[----:B------:R3:W5:Y:S01]  /*0900*/  LDG.E.U16 R17, desc[UR16][R28.64] ;  /* 0x000000101c117981 */ /* 0x000762000c1e1500 */
[----:B------:R-:W-:-:S02]  /*0910*/  LEA R34, R39, R32, 0x1 ;  /* 0x0000002027227211 */ /* 0x000fc400078e08ff */
[C---:B-1----:R-:W-:Y:S01]  /*0920*/  LEA R26, P1, R32.reuse, R35, 0x1 ;  /* 0x00000023201a7211 */ /* 0x042fe200078208ff */
[----:B------:R1:W5:Y:S02]  /*0930*/  LDG.E.U16 R18, desc[UR16][R30.64] ;  /* 0x000000101e127981 */ /* 0x000364000c1e1500 */
[----:B------:R-:W-:Y:S01]  /*0940*/  IMAD R38, R39, 0x2, R34 ;  /* 0x0000000227267824 */ /* 0x000fe200078e0222 */
[----:B------:R-:W-:-:S04]  /*0950*/  LEA.HI.X.SX32 R27, R32, R37, 0x1, P1 ;  /* 0x00000025201b7211 */ /* 0x000fc800008f0eff */
[----:B------:R-:W-:Y:S01]  /*0960*/  LEA R44, R39, R38, 0x1 ;  /* 0x00000026272c7211 */ /* 0x000fe200078e08ff */
[----:B------:R1:W5:Y:S01]  /*0970*/  LDG.E.U16 R19, desc[UR16][R26.64] ;  /* 0x000000101a137981 */ /* 0x000362000c1e1500 */
[----:B------:R-:W-:-:S03]  /*0980*/  LEA R32, P1, R34, R35, 0x1 ;  /* 0x0000002322207211 */ /* 0x000fc600078208ff */
[C---:B0-----:R-:W-:Y:S01]  /*0990*/  IMAD R24, R39.reuse, 0x2, R44 ;  /* 0x0000000227187824 */ /* 0x041fe200078e022c */
[----:B------:R-:W-:Y:S02]  /*09a0*/  LEA.HI.X.SX32 R33, R34, R37, 0x1, P1 ;  /* 0x0000002522217211 */ /* 0x000fe400008f0eff */
[-C--:B------:R-:W-:Y:S02]  /*09b0*/  LEA R40, P2, R38, R35.reuse, 0x1 ;  /* 0x0000002326287211 */ /* 0x080fe400078408ff */
[----:B------:R-:W-:Y:S01]  /*09c0*/  LEA R42, P1, R44, R35, 0x1 ;  /* 0x000000232c2a7211 */ /* 0x000fe200078208ff */
[----:B------:R0:W5:Y:S01]  /*09d0*/  LDG.E.U16 R20, desc[UR16][R32.64] ;  /* 0x0000001020147981 */ /* 0x000162000c1e1500 */
[C---:B------:R-:W-:Y:S02]  /*09e0*/  LEA R34, R39.reuse, R24, 0x1 ;  /* 0x0000001827227211 */ /* 0x040fe400078e08ff */
[-C--:B------:R-:W-:Y:S02]  /*09f0*/  LEA.HI.X.SX32 R41, R38, R37.reuse, 0x1, P2 ;  /* 0x0000002526297211 */ /* 0x080fe400010f0eff */
[----:B------:R-:W-:Y:S01]  /*0a00*/  LEA.HI.X.SX32 R43, R44, R37, 0x1, P1 ;  /* 0x000000252c2b7211 */ /* 0x000fe200008f0eff */
[----:B------:R-:W-:Y:S01]  /*0a10*/  IMAD R38, R39, 0x2, R34 ;  /* 0x0000000227267824 */ /* 0x000fe200078e0222 */
[C---:B---3--:R-:W-:Y:S01]  /*0a20*/  LEA R28, P1, R24.reuse, R35, 0x1 ;  /* 0x00000023181c7211 */ /* 0x048fe200078208ff */
[----:B------:R3:W5:Y:S03]  /*0a30*/  LDG.E.U16 R21, desc[UR16][R40.64] ;  /* 0x0000001028157981 */ /* 0x000766000c1e1500 */
[----:B------:R-:W-:Y:S01]  /*0a40*/  LEA.HI.X.SX32 R29, R24, R37, 0x1, P1 ;  /* 0x00000025181d7211 */ /* 0x000fe200008f0eff */
[----:B------:R2:W5:Y:S01]  /*0a50*/  LDG.E.U16 R23, desc[UR16][R42.64] ;  /* 0x000000102a177981 */ /* 0x000562000c1e1500 */
[----:B-1----:R-:W-:-:S02]  /*0a60*/  LEA R30, P1, R34, R35, 0x1 ;  /* 0x00000023221e7211 */ /* 0x002fc400078208ff */
[C---:B------:R-:W-:Y:S01]  /*0a70*/  LEA R26, R39.reuse, R38, 0x1 ;  /* 0x00000026271a7211 */ /* 0x040fe200078e08ff */
[----:B------:R-:W5:Y:S01]  /*0a80*/  LDG.E.U16 R24, desc[UR16][R28.64] ;  /* 0x000000101c187981 */ /* 0x000f62000c1e1500 */
[----:B------:R-:W-:Y:S02]  /*0a90*/  LEA.HI.X.SX32 R31, R34, R37, 0x1, P1 ;  /* 0x00000025221f7211 */ /* 0x000fe400008f0eff */
[-C--:B------:R-:W-:Y:S01]  /*0aa0*/  LEA R44, P2, R38, R35.reuse, 0x1 ;  /* 0x00000023262c7211 */ /* 0x080fe200078408ff */
[----:B------:R-:W-:Y:S01]  /*0ab0*/  IMAD R34, R39, 0x2, R26 ;  /* 0x0000000227227824 */ /* 0x000fe200078e021a */
[----:B0-----:R-:W-:Y:S01]  /*0ac0*/  LEA R32, P1, R26, R35, 0x1 ;  /* 0x000000231a207211 */ /* 0x001fe200078208ff */
[----:B------:R-:W5:Y:S01]  /*0ad0*/  LDG.E.U16 R25, desc[UR16][R30.64] ;  /* 0x000000101e197981 */ /* 0x000f62000c1e1500 */
[-C--:B------:R-:W-:Y:S02]  /*0ae0*/  LEA.HI.X.SX32 R45, R38, R37.reuse, 0x1, P2 ;  /* 0x00000025262d7211 */ /* 0x080fe400010f0eff */
[----:B------:R-:W-:-:S02]  /*0af0*/  LEA.HI.X.SX32 R33, R26, R37, 0x1, P1 ;  /* 0x000000251a217211 */ /* 0x000fc400008f0eff */
[C---:B---3--:R-:W-:Y:S01]  /*0b00*/  LEA R40, P1, R34.reuse, R35, 0x1 ;  /* 0x0000002322287211 */ /* 0x048fe200078208ff */
[----:B------:R0:W5:Y:S01]  /*0b10*/  LDG.E.U16 R26, desc[UR16][R44.64] ;  /* 0x000000102c1a7981 */ /* 0x000162000c1e1500 */
[C---:B------:R-:W-:Y:S02]  /*0b20*/  LEA R38, R39.reuse, R34, 0x1 ;  /* 0x0000002227267211 */ /* 0x040fe400078e08ff */
[----:B------:R-:W-:Y:S01]  /*0b30*/  LEA.HI.X.SX32 R41, R34, R37, 0x1, P1 ;  /* 0x0000002522297211 */ /* 0x000fe200008f0eff */
[----:B------:R1:W5:Y:S02]  /*0b40*/  LDG.E.U16 R27, desc[UR16][R32.64] ;  /* 0x00000010201b7981 */ /* 0x000364000c1e1500 */
[----:B------:R-:W-:Y:S01]  /*0b50*/  IMAD R34, R39, 0x2, R38 ;  /* 0x0000000227227824 */ /* 0x000fe200078e0226 */
[-C--:B--2---:R-:W-:Y:S01]  /*0b60*/  LEA R42, P1, R38, R35.reuse, 0x1 ;  /* 0x00000023262a7211 */ /* 0x084fe200078208ff */
[----:B------:R2:W5:Y:S03]  /*0b70*/  LDG.E.U16 R28, desc[UR16][R40.64] ;  /* 0x00000010281c7981 */ /* 0x000566000c1e1500 */
[----:B------:R-:W-:-:S02]  /*0b80*/  LEA R46, P2, R34, R35, 0x1 ;  /* 0x00000023222e7211 */ /* 0x000fc400078408ff */
[C---:B------:R-:W-:Y:S02]  /*0b90*/  LEA R50, R39.reuse, R34, 0x1 ;  /* 0x0000002227327211 */ /* 0x040fe400078e08ff */
[-C--:B------:R-:W-:Y:S02]  /*0ba0*/  LEA.HI.X.SX32 R43, R38, R37.reuse, 0x1, P1 ;  /* 0x00000025262b7211 */ /* 0x080fe400008f0eff */
[----:B------:R-:W-:Y:S01]  /*0bb0*/  LEA.HI.X.SX32 R47, R34, R37, 0x1, P2 ;  /* 0x00000025222f7211 */ /* 0x000fe200010f0eff */
[----:B------:R-:W-:Y:S01]  /*0bc0*/  IMAD R34, R39, 0x2, R50 ;  /* 0x0000000227227824 */ /* 0x000fe200078e0232 */
[C---:B------:R-:W-:Y:S01]  /*0bd0*/  LEA R48, P1, R50.reuse, R35, 0x1 ;  /* 0x0000002332307211 */ /* 0x040fe200078208ff */
[----:B------:R3:W5:Y:S03]  /*0be0*/  LDG.E.U16 R29, desc[UR16][R42.64] ;  /* 0x000000102a1d7981 */ /* 0x000766000c1e1500 */
[----:B------:R-:W-:Y:S01]  /*0bf0*/  LEA.HI.X.SX32 R49, R50, R37, 0x1, P1 ;  /* 0x0000002532317211 */ /* 0x000fe200008f0eff */
[----:B------:R3:W5:Y:S01]  /*0c00*/  LDG.E.U16 R30, desc[UR16][R46.64] ;  /* 0x000000102e1e7981 */ /* 0x000762000c1e1500 */
[----:B0-----:R-:W-:-:S02]  /*0c10*/  LEA R44, P1, R34, R35, 0x1 ;  /* 0x00000023222c7211 */ /* 0x001fc400078208ff */
[----:B-1----:R-:W-:Y:S01]  /*0c20*/  LEA R32, R39, R34, 0x1 ;  /* 0x0000002227207211 */ /* 0x002fe200078e08ff */
[----:B------:R-:W5:Y:S01]  /*0c30*/  LDG.E.U16 R31, desc[UR16][R48.64] ;  /* 0x00000010301f7981 */ /* 0x000f62000c1e1500 */
[----:B------:R-:W-:-:S03]  /*0c40*/  LEA.HI.X.SX32 R45, R34, R37, 0x1, P1 ;  /* 0x00000025222d7211 */ /* 0x000fc600008f0eff */
[----:B------:R-:W-:Y:S01]  /*0c50*/  IMAD R34, R39, 0x2, R32 ;  /* 0x0000000227227824 */ /* 0x000fe200078e0220 */
[----:B--2---:R-:W-:-:S04]  /*0c60*/  LEA R40, P1, R32, R35, 0x1 ;  /* 0x0000002320287211 */ /* 0x004fc800078208ff */
[C---:B------:R-:W-:Y:S02]  /*0c70*/  LEA R38, R39.reuse, R34, 0x1 ;  /* 0x0000002227267211 */ /* 0x040fe400078e08ff */
[----:B------:R-:W-:Y:S02]  /*0c80*/  LEA.HI.X.SX32 R41, R32, R37, 0x1, P1 ;  /* 0x0000002520297211 */ /* 0x000fe400008f0eff */
[C---:B------:R-:W-:Y:S01]  /*0c90*/  LEA R52, P1, R38.reuse, R35, 0x1 ;  /* 0x0000002326347211 */ /* 0x040fe200078208ff */
[C---:B---3--:R-:W-:Y:S01]  /*0ca0*/  IMAD R42, R39.reuse, 0x2, R38 ;  /* 0x00000002272a7824 */ /* 0x048fe200078e0226 */
[----:B------:R0:W5:Y:S02]  /*0cb0*/  LDG.E.U16 R32, desc[UR16][R44.64] ;  /* 0x000000102c207981 */ /* 0x000164000c1e1500 */
[----:B------:R-:W-:Y:S02]  /*0cc0*/  LEA.HI.X.SX32 R53, R38, R37, 0x1, P1 ;  /* 0x0000002526357211 */ /* 0x000fe400008f0eff */
[----:B------:R-:W-:Y:S01]  /*0cd0*/  LEA R46, P1, R42, R35, 0x1 ;  /* 0x000000232a2e7211 */ /* 0x000fe200078208ff */
[----:B------:R-:W5:Y:S01]  /*0ce0*/  LDG.E.U16 R33, desc[UR16][R40.64] ;  /* 0x0000001028217981 */ /* 0x000f62000c1e1500 */
[----:B------:R-:W-:-:S02]  /*0cf0*/  LEA R54, R39, R42, 0x1 ;  /* 0x0000002a27367211 */ /* 0x000fc400078e08ff */
[----:B------:R-:W-:Y:S01]  /*0d00*/  LEA.HI.X.SX32 R47, R42, R37, 0x1, P1 ;  /* 0x000000252a2f7211 */ /* 0x000fe200008f0eff */
[----:B------:R-:W5:Y:S02]  /*0d10*/  LDG.E.U16 R38, desc[UR16][R52.64] ;  /* 0x0000001034267981 */ /* 0x000f64000c1e1500 */
[C---:B------:R-:W-:Y:S01]  /*0d20*/  IMAD R42, R39.reuse, 0x2, R54 ;  /* 0x00000002272a7824 */ /* 0x040fe200078e0236 */
[-C--:B------:R-:W-:Y:S02]  /*0d30*/  LEA R50, P2, R34, R35.reuse, 0x1 ;  /* 0x0000002322327211 */ /* 0x080fe400078408ff */
[----:B0-----:R-:W-:Y:S01]  /*0d40*/  LEA R44, P1, R54, R35, 0x1 ;  /* 0x00000023362c7211 */ /* 0x001fe200078208ff */
[----:B------:R-:W5:Y:S01]  /*0d50*/  LDG.E.U16 R40, desc[UR16][R46.64] ;  /* 0x000000102e287981 */ /* 0x000f62000c1e1500 */
[----:B------:R-:W-:Y:S02]  /*0d60*/  LEA R56, R39, R42, 0x1 ;  /* 0x0000002a27387211 */ /* 0x000fe400078e08ff */
[----:B------:R-:W-:-:S02]  /*0d70*/  LEA.HI.X.SX32 R51, R34, R37, 0x1, P2 ;  /* 0x0000002522337211 */ /* 0x000fc400010f0eff */
[----:B------:R-:W-:Y:S01]  /*0d80*/  LEA.HI.X.SX32 R45, R54, R37, 0x1, P1 ;  /* 0x00000025362d7211 */ /* 0x000fe200008f0eff */
[C---:B------:R-:W-:Y:S01]  /*0d90*/  IMAD R58, R39.reuse, 0x2, R56 ;  /* 0x00000002273a7824 */ /* 0x040fe200078e0238 */
[C---:B------:R-:W-:Y:S01]  /*0da0*/  LEA R54, P1, R56.reuse, R35, 0x1 ;  /* 0x0000002338367211 */ /* 0x040fe200078208ff */
[----:B------:R0:W5:Y:S03]  /*0db0*/  LDG.E.U16 R34, desc[UR16][R50.64] ;  /* 0x0000001032227981 */ /* 0x000166000c1e1500 */
[----:B------:R-:W-:Y:S02]  /*0dc0*/  LEA.HI.X.SX32 R55, R56, R37, 0x1, P1 ;  /* 0x0000002538377211 */ /* 0x000fe400008f0eff */
[----:B------:R-:W-:Y:S02]  /*0dd0*/  LEA R60, R39, R58, 0x1 ;  /* 0x0000003a273c7211 */ /* 0x000fe400078e08ff */
[-C--:B------:R-:W-:Y:S01]  /*0de0*/  LEA R48, P2, R42, R35.reuse, 0x1 ;  /* 0x000000232a307211 */ /* 0x080fe200078408ff */
[----:B------:R-:W5:Y:S01]  /*0df0*/  LDG.E.U16 R43, desc[UR16][R54.64] ;  /* 0x00000010362b7981 */ /* 0x000f62000c1e1500 */
[----:B0-----:R-:W-:-:S04]  /*0e00*/  LEA R50, P1, R58, R35, 0x1 ;  /* 0x000000233a327211 */ /* 0x001fc800078208ff */
[-C--:B------:R-:W-:Y:S01]  /*0e10*/  LEA.HI.X.SX32 R51, R58, R37.reuse, 0x1, P1 ;  /* 0x000000253a337211 */ /* 0x080fe200008f0eff */
[C---:B------:R-:W-:Y:S01]  /*0e20*/  IMAD R58, R39.reuse, 0x2, R60 ;  /* 0x00000002273a7824 */ /* 0x040fe200078e023c */
[----:B------:R-:W-:Y:S02]  /*0e30*/  LEA.HI.X.SX32 R49, R42, R37, 0x1, P2 ;  /* 0x000000252a317211 */ /* 0x000fe400010f0eff */
[-C--:B------:R-:W-:Y:S01]  /*0e40*/  LEA R52, P1, R60, R35.reuse, 0x1 ;  /* 0x000000233c347211 */ /* 0x080fe200078208ff */
[----:B------:R-:W5:Y:S01]  /*0e50*/  LDG.E.U16 R42, desc[UR16][R44.64] ;  /* 0x000000102c2a7981 */ /* 0x000f62000c1e1500 */
[----:B------:R-:W-:Y:S02]  /*0e60*/  LEA R56, P2, R58, R35, 0x1 ;  /* 0x000000233a387211 */ /* 0x000fe400078408ff */
[----:B------:R-:W-:Y:S01]  /*0e70*/  LEA R62, R39, R58, 0x1 ;  /* 0x0000003a273e7211 */ /* 0x000fe200078e08ff */
[----:B------:R0:W5:Y:S01]  /*0e80*/  LDG.E.U16 R41, desc[UR16][R48.64] ;  /* 0x0000001030297981 */ /* 0x000162000c1e1500 */
[----:B------:R-:W-:-:S02]  /*0e90*/  LEA.HI.X.SX32 R53, R60, R37, 0x1, P1 ;  /* 0x000000253c357211 */ /* 0x000fc400008f0eff */
[----:B------:R-:W-:Y:S01]  /*0ea0*/  LEA.HI.X.SX32 R57, R58, R37, 0x1, P2 ;  /* 0x000000253a397211 */ /* 0x000fe200010f0eff */
[C---:B------:R-:W-:Y:S01]  /*0eb0*/  IMAD R60, R39.reuse, 0x2, R62 ;  /* 0x00000002273c7824 */ /* 0x040fe200078e023e */
[C---:B------:R-:W-:Y:S01]  /*0ec0*/  LEA R58, P1, R62.reuse, R35, 0x1 ;  /* 0x000000233e3a7211 */ /* 0x040fe200078208ff */
[----:B------:R1:W5:Y:S03]  /*0ed0*/  LDG.E.U16 R44, desc[UR16][R50.64] ;  /* 0x00000010322c7981 */ /* 0x000366000c1e1500 */
[----:B------:R-:W-:Y:S01]  /*0ee0*/  LEA.HI.X.SX32 R59, R62, R37, 0x1, P1 ;  /* 0x000000253e3b7211 */ /* 0x000fe200008f0eff */
[----:B------:R2:W5:Y:S01]  /*0ef0*/  LDG.E.U16 R46, desc[UR16][R52.64] ;  /* 0x00000010342e7981 */ /* 0x000562000c1e1500 */
[C---:B0-----:R-:W-:Y:S02]  /*0f00*/  LEA R48, P1, R60.reuse, R35, 0x1 ;  /* 0x000000233c307211 */ /* 0x041fe400078208ff */
[----:B------:R-:W-:Y:S01]  /*0f10*/  LEA R62, R39, R60, 0x1 ;  /* 0x0000003c273e7211 */ /* 0x000fe200078e08ff */
[----:B------:R0:W5:Y:S01]  /*0f20*/  LDG.E.U16 R45, desc[UR16][R56.64] ;  /* 0x00000010382d7981 */ /* 0x000162000c1e1500 */
[----:B------:R-:W-:-:S03]  /*0f30*/  LEA.HI.X.SX32 R49, R60, R37, 0x1, P1 ;  /* 0x000000253c317211 */ /* 0x000fc600008f0eff */
[C---:B------:R-:W-:Y:S01]  /*0f40*/  IMAD R60, R39.reuse, 0x2, R62 ;  /* 0x00000002273c7824 */ /* 0x040fe200078e023e */
[-C--:B-1----:R-:W-:Y:S01]  /*0f50*/  LEA R50, P1, R62, R35.reuse, 0x1 ;  /* 0x000000233e327211 */ /* 0x082fe200078208ff */
[----:B------:R-:W5:Y:S03]  /*0f60*/  LDG.E.U16 R47, desc[UR16][R58.64] ;  /* 0x000000103a2f7981 */ /* 0x000f66000c1e1500 */
[----:B------:R-:W-:Y:S01]  /*0f70*/  LEA R54, P2, R60, R35, 0x1 ;  /* 0x000000233c367211 */ /* 0x000fe200078408ff */
[----:B------:R1:W5:Y:S01]  /*0f80*/  LDG.E.U16 R63, desc[UR16][R48.64] ;  /* 0x00000010303f7981 */ /* 0x000362000c1e1500 */
[C---:B------:R-:W-:Y:S02]  /*0f90*/  LEA R64, R39.reuse, R60, 0x1 ;  /* 0x0000003c27407211 */ /* 0x040fe400078e08ff */
[-C--:B------:R-:W-:Y:S02]  /*0fa0*/  LEA.HI.X.SX32 R51, R62, R37.reuse, 0x1, P1 ;  /* 0x000000253e337211 */ /* 0x080fe400008f0eff */
[----:B------:R-:W-:Y:S01]  /*0fb0*/  LEA.HI.X.SX32 R55, R60, R37, 0x1, P2 ;  /* 0x000000253c377211 */ /* 0x000fe200010f0eff */
[----:B------:R-:W-:Y:S01]  /*0fc0*/  IMAD R60, R39, 0x2, R64 ;  /* 0x00000002273c7824 */ /* 0x000fe200078e0240 */
[C---:B--2---:R-:W-:Y:S01]  /*0fd0*/  LEA R52, P1, R64.reuse, R35, 0x1 ;  /* 0x0000002340347211 */ /* 0x044fe200078208ff */
[----:B------:R-:W5:Y:S03]  /*0fe0*/  LDG.E.U16 R65, desc[UR16][R50.64] ;  /* 0x0000001032417981 */ /* 0x000f66000c1e1500 */
[----:B------:R-:W-:Y:S01]  /*0ff0*/  LEA.HI.X.SX32 R53, R64, R37, 0x1, P1 ;  /* 0x0000002540357211 */ /* 0x000fe200008f0eff */
[----:B------:R2:W5:Y:S01]  /*1000*/  LDG.E.U16 R67, desc[UR16][R54.64] ;  /* 0x0000001036437981 */ /* 0x000562000c1e1500 */
[----:B0-----:R-:W-:-:S02]  /*1010*/  LEA R56, P1, R60, R35, 0x1 ;  /* 0x000000233c387211 */ /* 0x001fc400078208ff */
[----:B------:R-:W-:Y:S01]  /*1020*/  LEA R62, R39, R60, 0x1 ;  /* 0x0000003c273e7211 */ /* 0x000fe200078e08ff */
[----:B------:R0:W5:Y:S01]  /*1030*/  LDG.E.U16 R69, desc[UR16][R52.64] ;  /* 0x0000001034457981 */ /* 0x000162000c1e1500 */
[----:B------:R-:W-:-:S03]  /*1040*/  LEA.HI.X.SX32 R57, R60, R37, 0x1, P1 ;  /* 0x000000253c397211 */ /* 0x000fc600008f0eff */
[C---:B------:R-:W-:Y:S01]  /*1050*/  IMAD R60, R39.reuse, 0x2, R62 ;  /* 0x00000002273c7824 */ /* 0x040fe200078e023e */
[-C--:B-1----:R-:W-:Y:S01]  /*1060*/  LEA R48, P1, R62, R35.reuse, 0x1 ;  /* 0x000000233e307211 */ /* 0x082fe200078208ff */
[----:B------:R-:W5:Y:S03]  /*1070*/  LDG.E.U16 R71, desc[UR16][R56.64] ;  /* 0x0000001038477981 */ /* 0x000f66000c1e1500 */
[----:B------:R-:W-:Y:S02]  /*1080*/  LEA R64, R39, R60, 0x1 ;  /* 0x0000003c27407211 */ /* 0x000fe400078e08ff */
[----:B------:R-:W-:-:S03]  /*1090*/  LEA R58, P2, R60, R35, 0x1 ;  /* 0x000000233c3a7211 */ /* 0x000fc600078408ff */
[----:B--2---:R-:W-:Y:S01]  /*10a0*/  IMAD R54, R39, 0x2, R64 ;  /* 0x0000000227367824 */ /* 0x004fe200078e0240 */
[----:B------:R-:W-:-:S04]  /*10b0*/  LEA.HI.X.SX32 R59, R60, R37, 0x1, P2 ;  /* 0x000000253c3b7211 */ /* 0x000fc800010f0eff */
[C---:B------:R-:W-:Y:S01]  /*10c0*/  LEA R60, R39.reuse, R54, 0x1 ;  /* 0x00000036273c7211 */ /* 0x040fe200078e08ff */
[----:B------:R1:W5:Y:S01]  /*10d0*/  LDG.E.U16 R75, desc[UR16][R58.64] ;  /* 0x000000103a4b7981 */ /* 0x000362000c1e1500 */
[----:B------:R-:W-:Y:S02]  /*10e0*/  LEA.HI.X.SX32 R49, R62, R37, 0x1, P1 ;  /* 0x000000253e317211 */ /* 0x000fe400008f0eff */
[C---:B------:R-:W-:Y:S01]  /*10f0*/  LEA R50, P1, R64.reuse, R35, 0x1 ;  /* 0x0000002340327211 */ /* 0x040fe200078208ff */
[----:B------:R-:W-:Y:S02]  /*1100*/  IMAD R62, R39, 0x2, R60 ;  /* 0x00000002273e7824 */ /* 0x000fe400078e023c */
[----:B------:R2:W5:Y:S01]  /*1110*/  LDG.E.U16 R73, desc[UR16][R48.64] ;  /* 0x0000001030497981 */ /* 0x000562000c1e1500 */
[----:B------:R-:W-:Y:S02]  /*1120*/  LEA.HI.X.SX32 R51, R64, R37, 0x1, P1 ;  /* 0x0000002540337211 */ /* 0x000fe400008f0eff */
[----:B0-----:R-:W-:-:S02]  /*1130*/  LEA R52, P1, R54, R35, 0x1 ;  /* 0x0000002336347211 */ /* 0x001fc400078208ff */
[C---:B------:R-:W-:Y:S01]  /*1140*/  LEA R64, R39.reuse, R62, 0x1 ;  /* 0x0000003e27407211 */ /* 0x040fe200078e08ff */
[----:B------:R0:W5:Y:S01]  /*1150*/  LDG.E.U16 R77, desc[UR16][R50.64] ;  /* 0x00000010324d7981 */ /* 0x000162000c1e1500 */
[----:B------:R-:W-:Y:S02]  /*1160*/  LEA.HI.X.SX32 R53, R54, R37, 0x1, P1 ;  /* 0x0000002536357211 */ /* 0x000fe400008f0eff */
[-C--:B------:R-:W-:Y:S01]  /*1170*/  LEA R54, P1, R60, R35.reuse, 0x1 ;  /* 0x000000233c367211 */ /* 0x080fe200078208ff */
[----:B-1----:R-:W-:Y:S01]  /*1180*/  IMAD R58, R39, 0x2, R64 ;  /* 0x00000002273a7824 */ /* 0x002fe200078e0240 */
[----:B------:R-:W-:Y:S01]  /*1190*/  LEA R56, P2, R62, R35, 0x1 ;  /* 0x000000233e387211 */ /* 0x000fe200078408ff */
[----:B------:R1:W5:Y:S01]  /*11a0*/  LDG.E.U16 R79, desc[UR16][R52.64] ;  /* 0x00000010344f7981 */ /* 0x000362000c1e1500 */
[----:B------:R-:W-:Y:S02]  /*11b0*/  LEA.HI.X.SX32 R55, R60, R37, 0x1, P1 ;  /* 0x000000253c377211 */ /* 0x000fe400008f0eff */
[----:B--2---:R-:W-:-:S02]  /*11c0*/  LEA R48, P1, R64, R35, 0x1 ;  /* 0x0000002340307211 */ /* 0x004fc400078208ff */
[C---:B------:R-:W-:Y:S01]  /*11d0*/  LEA R60, R39.reuse, R58, 0x1 ;  /* 0x0000003a273c7211 */ /* 0x040fe200078e08ff */
[----:B------:R2:W5:Y:S01]  /*11e0*/  LDG.E.U16 R81, desc[UR16][R54.64] ;  /* 0x0000001036517981 */ /* 0x000562000c1e1500 */
[-C--:B------:R-:W-:Y:S02]  /*11f0*/  LEA.HI.X.SX32 R57, R62, R37.reuse, 0x1, P2 ;  /* 0x000000253e397211 */ /* 0x080fe400010f0eff */
[----:B------:R-:W-:Y:S01]  /*1200*/  LEA.HI.X.SX32 R49, R64, R37, 0x1, P1 ;  /* 0x0000002540317211 */ /* 0x000fe200008f0eff */
[----:B------:R-:W-:Y:S01]  /*1210*/  IMAD R62, R39, 0x2, R60 ;  /* 0x00000002273e7824 */ /* 0x000fe200078e023c */
[C---:B0-----:R-:W-:Y:S01]  /*1220*/  LEA R50, P1, R58.reuse, R35, 0x1 ;  /* 0x000000233a327211 */ /* 0x041fe200078208ff */
[----:B------:R0:W5:Y:S03]  /*1230*/  LDG.E.U16 R83, desc[UR16][R56.64] ;  /* 0x0000001038537981 */ /* 0x000166000c1e1500 */
[----:B------:R-:W-:Y:S01]  /*1240*/  LEA.HI.X.SX32 R51, R58, R37, 0x1, P1 ;  /* 0x000000253a337211 */ /* 0x000fe200008f0eff */
[----:B------:R3:W5:Y:S01]  /*1250*/  LDG.E.U16 R85, desc[UR16][R48.64] ;  /* 0x0000001030557981 */ /* 0x000762000c1e1500 */
[----:B-1----:R-:W-:-:S02]  /*1260*/  LEA R52, P1, R60, R35, 0x1 ;  /* 0x000000233c347211 */ /* 0x002fc400078208ff */
[C---:B------:R-:W-:Y:S01]  /*1270*/  LEA R64, R39.reuse, R62, 0x1 ;  /* 0x0000003e27407211 */ /* 0x040fe200078e08ff */
[----:B------:R1:W5:Y:S01]  /*1280*/  LDG.E.U16 R87, desc[UR16][R50.64] ;  /* 0x0000001032577981 */ /* 0x000362000c1e1500 */
[----:B------:R-:W-:Y:S02]  /*1290*/  LEA.HI.X.SX32 R53, R60, R37, 0x1, P1 ;  /* 0x000000253c357211 */ /* 0x000fe400008f0eff */
[-C--:B--2---:R-:W-:Y:S01]  /*12a0*/  LEA R54, P1, R64, R35.reuse, 0x1 ;  /* 0x0000002340367211 */ /* 0x084fe200078208ff */
[----:B0-----:R-:W-:Y:S01]  /*12b0*/  IMAD R56, R39, 0x2, R64 ;  /* 0x0000000227387824 */ /* 0x001fe200078e0240 */
[----:B------:R-:W-:Y:S01]  /*12c0*/  LEA R58, P2, R62, R35, 0x1 ;  /* 0x000000233e3a7211 */ /* 0x000fe200078408ff */
[----:B------:R-:W-:Y:S01]  /*12d0*/  IMAD R36, R36, R101, RZ ;  /* 0x0000006524247224 */ /* 0x000fe200078e02ff */
[----:B------:R-:W-:Y:S01]  /*12e0*/  LEA.HI.X.SX32 R55, R64, R37, 0x1, P1 ;  /* 0x0000002540377211 */ /* 0x000fe200008f0eff */
[----:B------:R0:W5:Y:S01]  /*12f0*/  LDG.E.U16 R89, desc[UR16][R52.64] ;  /* 0x0000001034597981 */ /* 0x000162000c1e1500 */
[----:B---3--:R-:W-:-:S02]  /*1300*/  LEA R48, P1, R56, R35, 0x1 ;  /* 0x0000002338307211 */ /* 0x008fc400078208ff */
[C---:B------:R-:W-:Y:S01]  /*1310*/  LEA R60, R39.reuse, R56, 0x1 ;  /* 0x00000038273c7211 */ /* 0x040fe200078e08ff */
[----:B------:R-:W5:Y:S01]  /*1320*/  LDG.E.U16 R93, desc[UR16][R54.64] ;  /* 0x00000010365d7981 */ /* 0x000f62000c1e1500 */
[-C--:B------:R-:W-:Y:S02]  /*1330*/  LEA.HI.X.SX32 R59, R62, R37.reuse, 0x1, P2 ;  /* 0x000000253e3b7211 */ /* 0x080fe400010f0eff */
[----:B------:R-:W-:Y:S01]  /*1340*/  LEA.HI.X.SX32 R49, R56, R37, 0x1, P1 ;  /* 0x0000002538317211 */ /* 0x000fe200008f0eff */
[----:B------:R-:W-:Y:S01]  /*1350*/  IMAD R62, R39, 0x2, R60 ;  /* 0x00000002273e7824 */ /* 0x000fe200078e023c */
[C---:B-1----:R-:W-:Y:S01]  /*1360*/  LEA R50, P1, R60.reuse, R35, 0x1 ;  /* 0x000000233c327211 */ /* 0x042fe200078208ff */
[----:B------:R-:W5:Y:S01]  /*1370*/  LDG.E.U16 R91, desc[UR16][R58.64] ;  /* 0x000000103a5b7981 */ /* 0x000f62000c1e1500 */
[----:B------:R-:W-:Y:S02]  /*1380*/  LEA R36, R101, R36, 0x1 ;  /* 0x0000002465247211 */ /* 0x000fe400078e08ff */
[----:B------:R-:W-:Y:S01]  /*1390*/  LEA.HI.X.SX32 R51, R60, R37, 0x1, P1 ;  /* 0x000000253c337211 */ /* 0x000fe200008f0eff */
[----:B------:R-:W5:Y:S01]  /*13a0*/  LDG.E.U16 R95, desc[UR16][R48.64] ;  /* 0x00000010305f7981 */ /* 0x000f62000c1e1500 */
[----:B------:R-:W-:-:S02]  /*13b0*/  LEA R56, P2, R62, R35, 0x1 ;  /* 0x000000233e387211 */ /* 0x000fc400078408ff */
[C---:B------:R-:W-:Y:S02]  /*13c0*/  LEA R64, R39.reuse, R62, 0x1 ;  /* 0x0000003e27407211 */ /* 0x040fe400078e08ff */
[----:B------:R-:W-:Y:S01]  /*13d0*/  LEA.HI.X.SX32 R57, R62, R37, 0x1, P2 ;  /* 0x000000253e397211 */ /* 0x000fe200010f0eff */
[----:B------:R1:W5:Y:S01]  /*13e0*/  LDG.E.U16 R51, desc[UR16][R50.64] ;  /* 0x0000001032337981 */ /* 0x000362000c1e1500 */
[----:B0-----:R-:W-:Y:S01]  /*13f0*/  LEA R52, P1, R64, R35, 0x1 ;  /* 0x0000002340347211 */ /* 0x001fe200078208ff */
[----:B------:R-:W-:-:S03]  /*1400*/  IMAD R60, R39, 0x2, R64 ;  /* 0x00000002273c7824 */ /* 0x000fc600078e0240 */
[----:B------:R-:W-:Y:S01]  /*1410*/  LEA.HI.X.SX32 R53, R64, R37, 0x1, P1 ;  /* 0x0000002540357211 */ /* 0x000fe200008f0eff */
[----:B------:R0:W5:Y:S01]  /*1420*/  LDG.E.U16 R57, desc[UR16][R56.64] ;  /* 0x0000001038397981 */ /* 0x000162000c1e1500 */
[----:B-1----:R-:W-:Y:S01]  /*1430*/  IMAD R50, R101, 0x2, R36 ;  /* 0x0000000265327824 */ /* 0x002fe200078e0224 */
[----:B------:R-:W-:-:S03]  /*1440*/  LEA R54, P1, R60, R35, 0x1 ;  /* 0x000000233c367211 */ /* 0x000fc600078208ff */
[----:B------:R1:W5:Y:S01]  /*1450*/  LDG.E.U16 R53, desc[UR16][R52.64] ;  /* 0x0000001034357981 */ /* 0x000362000c1e1500 */
[----:B0-----:R-:W-:Y:S02]  /*1460*/  LEA R56, R101, R50, 0x1 ;  /* 0x0000003265387211 */ /* 0x001fe400078e08ff */
[----:B------:R-:W-:Y:S02]  /*1470*/  LEA R62, R39, R60, 0x1 ;  /* 0x0000003c273e7211 */ /* 0x000fe400078e08ff */
[----:B------:R-:W-:Y:S01]  /*1480*/  LEA.HI.X.SX32 R55, R60, R37, 0x1, P1 ;  /* 0x000000253c377211 */ /* 0x000fe200008f0eff */
[----:B------:R-:W-:Y:S01]  /*1490*/  IMAD R60, R101, 0x2, R56 ;  /* 0x00000002653c7824 */ /* 0x000fe200078e0238 */
[----:B------:R-:W-:-:S04]  /*14a0*/  LEA R58, P2, R62, R35, 0x1 ;  /* 0x000000233e3a7211 */ /* 0x000fc800078408ff */
[----:B-1----:R-:W-:Y:S01]  /*14b0*/  LEA R52, R101, R60, 0x1 ;  /* 0x0000003c65347211 */ /* 0x002fe200078e08ff */
[----:B------:R-:W-:Y:S01]  /*14c0*/  IMAD R64, R39, 0x2, R62 ;  /* 0x0000000227407824 */ /* 0x000fe200078e023e */
[----:B------:R-:W-:Y:S01]  /*14d0*/  LEA.HI.X.SX32 R59, R62, R37, 0x1, P2 ;  /* 0x000000253e3b7211 */ /* 0x000fe200010f0eff */
[----:B------:R0:W5:Y:S02]  /*14e0*/  LDG.E.U16 R55, desc[UR16][R54.64] ;  /* 0x0000001036377981 */ /* 0x000164000c1e1500 */
[----:B------:R-:W-:Y:S01]  /*14f0*/  IMAD R62, R101, 0x2, R52 ;  /* 0x00000002653e7824 */ /* 0x000fe200078e0234 */
[C---:B------:R-:W-:Y:S02]  /*1500*/  LEA R48, P1, R64.reuse, R35, 0x1 ;  /* 0x0000002340307211 */ /* 0x040fe400078208ff */
[----:B------:R1:W5:Y:S02]  /*1510*/  LDG.E.U16 R59, desc[UR16][R58.64] ;  /* 0x000000103a3b7981 */ /* 0x000364000c1e1500 */
[----:B------:R-:W-:-:S02]  /*1520*/  LEA.HI.X.SX32 R49, R64, R37, 0x1, P1 ;  /* 0x0000002540317211 */ /* 0x000fc400008f0eff */
[----:B0-----:R-:W-:-:S04]  /*1530*/  LEA R54, R101, R62, 0x1 ;  /* 0x0000003e65367211 */ /* 0x001fc800078e08ff */
[----:B------:R0:W5:Y:S01]  /*1540*/  LDG.E.U16 R49, desc[UR16][R48.64] ;  /* 0x0000001030317981 */ /* 0x000162000c1e1500 */
[----:B-1----:R-:W-:-:S05]  /*1550*/  IMAD R58, R101, 0x2, R54 ;  /* 0x00000002653a7824 */ /* 0x002fca00078e0236 */
[----:B0-----:R-:W-:-:S05]  /*1560*/  LEA R48, R101, R58, 0x1 ;  /* 0x0000003a65307211 */ /* 0x001fca00078e08ff */
[----:B------:R-:W-:-:S05]  /*1570*/  IMAD R64, R101, 0x2, R48 ;  /* 0x0000000265407824 */ /* 0x000fca00078e0230 */
[----:B------:R-:W-:-:S05]  /*1580*/  LEA R66, R101, R64, 0x1 ;  /* 0x0000004065427211 */ /* 0x000fca00078e08ff */
        /* <DEDUP_REMOVED lines=9> */
[C---:B------:R-:W-:Y:S01]  /*1620*/  LEA R88, R101.reuse, R86, 0x1 ;  /* 0x0000005665587211 */ /* 0x040fe200078e08ff */
[----:B------:R-:W-:Y:S01]  /*1630*/  IMAD R36, R22, UR4, RZ ;  /* 0x0000000416247c24 */ /* 0x000fe2000f8e02ff */
[----:B------:R-:W-:Y:S01]  /*1640*/  SHF.R.U32.HI R35, RZ, 0x5, R2 ;  /* 0x00000005ff237819 */ /* 0x000fe20000011602 */
[----:B------:R-:W-:Y:S02]  /*1650*/  IMAD R22, R100, UR8, RZ ;  /* 0x0000000864167c24 */ /* 0x000fe4000f8e02ff */
[----:B------:R-:W-:Y:S01]  /*1660*/  IMAD R90, R101, 0x2, R88 ;  /* 0x00000002655a7824 */ /* 0x000fe200078e0258 */
[----:B------:R-:W-:Y:S02]  /*1670*/  LOP3.LUT R39, R2, 0x3f, RZ, 0xc0, !PT ;  /* 0x0000003f02277812 */ /* 0x000fe400078ec0ff */
[----:B------:R-:W-:Y:S02]  /*1680*/  R2UR UR55, R35 ;  /* 0x00000000233772ca */ /* 0x000fe400000e0000 */
[----:B------:R-:W-:-:S02]  /*1690*/  LEA R92, R101, R90, 0x1 ;  /* 0x0000005a655c7211 */ /* 0x000fc400078e08ff */
[----:B------:R-:W-:Y:S02]  /*16a0*/  SHF.R.S32.HI R108, RZ, 0x7, R2 ;  /* 0x00000007ff6c7819 */ /* 0x000fe40000011402 */
[----:B------:R-:W-:Y:S02]  /*16b0*/  SHF.L.U32 R37, R36, 0x1, RZ ;  /* 0x0000000124257819 */ /* 0x000fe400000006ff */
[----:B------:R-:W-:Y:S01]  /*16c0*/  SHF.L.U32 R35, R22, 0x1, RZ ;  /* 0x0000000116237819 */ /* 0x000fe200000006ff */
[----:B------:R-:W-:Y:S01]  /*16d0*/  IMAD.SHL.U32 R39, R39, 0x2, RZ ;  /* 0x0000000227277824 */ /* 0x000fe200078e00ff */
[----:B------:R-:W-:Y:S01]  /*16e0*/  SGXT R108, R108, 0x1 ;  /* 0x000000016c6c781a */ /* 0x000fe20000000200 */
[----:B------:R-:W-:Y:S01]  /*16f0*/  IMAD.HI R36, R36, 0x2, RZ ;  /* 0x0000000224247827 */ /* 0x000fe200078e02ff */
[----:B------:R-:W-:-:S03]  /*1700*/  IADD3 R37, P1, P2, R37, R106, R35 ;  /* 0x0000006a25257210 */ /* 0x000fc60007a3e023 */
[----:B------:R-:W-:Y:S01]  /*1710*/  IMAD.HI R22, R22, 0x2, RZ ;  /* 0x0000000216167827 */ /* 0x000fe200078e02ff */
[----:B------:R-:W-:-:S03]  /*1720*/  LOP3.LUT R108, R39, 0x90, R108, 0x78, !PT ;  /* 0x00000090276c7812 */ /* 0x000fc600078e786c */
[C---:B------:R-:W-:Y:S01]  /*1730*/  IMAD R94, R101.reuse, 0x2, R92 ;  /* 0x00000002655e7824 */ /* 0x040fe200078e025c */
[----:B------:R-:W-:Y:S02]  /*1740*/  IADD3.X R39, PT, PT, R36, R107, R22, P1, P2 ;  /* 0x0000006b24277210 */ /* 0x000fe40000fe4416 */
[-C--:B------:R-:W-:Y:S02]  /*1750*/  LEA R214, P1, R50, R37.reuse, 0x1 ;  /* 0x0000002532d67211 */ /* 0x080fe400078208ff */
[C---:B------:R-:W-:Y:S02]  /*1760*/  LEA R96, R101.reuse, R94, 0x1 ;  /* 0x0000005e65607211 */ /* 0x040fe400078e08ff */
[----:B------:R-:W-:Y:S02]  /*1770*/  LEA R212, P2, R56, R37, 0x1 ;  /* 0x0000002538d47211 */ /* 0x000fe400078408ff */
[-C--:B------:R-:W-:Y:S01]  /*1780*/  LEA.HI.X.SX32 R215, R50, R39.reuse, 0x1, P1 ;  /* 0x0000002732d77211 */ /* 0x080fe200008f0eff */
[----:B------:R-:W-:Y:S01]  /*1790*/  IMAD R98, R101, 0x2, R96 ;  /* 0x0000000265627824 */ /* 0x000fe200078e0260 */
[----:B------:R-:W-:-:S02]  /*17a0*/  LEA.HI.X.SX32 R213, R56, R39, 0x1, P2 ;  /* 0x0000002738d57211 */ /* 0x000fc400010f0eff */
[-C--:B------:R-:W-:Y:S02]  /*17b0*/  LEA R204, P4, R54, R37.reuse, 0x1 ;  /* 0x0000002536cc7211 */ /* 0x080fe400078808ff */
[-C--:B------:R-:W-:Y:S02]  /*17c0*/  LEA R210, P1, R60, R37.reuse, 0x1 ;  /* 0x000000253cd27211 */ /* 0x080fe400078208ff */
[-C--:B------:R-:W-:Y:S02]  /*17d0*/  LEA R208, P2, R52, R37.reuse, 0x1 ;  /* 0x0000002534d07211 */ /* 0x080fe400078408ff */
[----:B------:R-:W-:Y:S02]  /*17e0*/  LEA R206, P3, R62, R37, 0x1 ;  /* 0x000000253ece7211 */ /* 0x000fe400078608ff */
[-C--:B------:R-:W-:Y:S02]  /*17f0*/  LEA.HI.X.SX32 R205, R54, R39.reuse, 0x1, P4 ;  /* 0x0000002736cd7211 */ /* 0x080fe400020f0eff */
[----:B------:R-:W-:-:S02]  /*1800*/  LEA.HI.X.SX32 R211, R60, R39, 0x1, P1 ;  /* 0x000000273cd37211 */ /* 0x000fc400008f0eff */
[-C--:B------:R-:W-:Y:S02]  /*1810*/  LEA.HI.X.SX32 R209, R52, R39.reuse, 0x1, P2 ;  /* 0x0000002734d17211 */ /* 0x080fe400010f0eff */
[----:B------:R-:W-:Y:S02]  /*1820*/  LEA.HI.X.SX32 R207, R62, R39, 0x1, P3 ;  /* 0x000000273ecf7211 */ /* 0x000fe400018f0eff */
[-C--:B------:R-:W-:Y:S02]  /*1830*/  LEA R196, P4, R66, R37.reuse, 0x1 ;  /* 0x0000002542c47211 */ /* 0x080fe400078808ff */
[----:B------:R-:W-:Y:S02]  /*1840*/  LEA R100, R101, R98, 0x1 ;  /* 0x0000006265647211 */ /* 0x000fe400078e08ff */
[-C--:B------:R-:W-:Y:S02]  /*1850*/  LEA R202, P1, R58, R37.reuse, 0x1 ;  /* 0x000000253aca7211 */ /* 0x080fe400078208ff */
[----:B------:R-:W-:-:S02]  /*1860*/  LEA R200, P2, R48, R37, 0x1 ;  /* 0x0000002530c87211 */ /* 0x000fc400078408ff */
[----:B------:R-:W-:Y:S02]  /*1870*/  LEA R198, P3, R64, R37, 0x1 ;  /* 0x0000002540c67211 */ /* 0x000fe400078608ff */
[-C--:B------:R-:W-:Y:S01]  /*1880*/  LEA.HI.X.SX32 R197, R66, R39.reuse, 0x1, P4 ;  /* 0x0000002742c57211 */ /* 0x080fe200020f0eff */
[----:B------:R-:W-:Y:S01]  /*1890*/  IMAD R102, R101, 0x2, R100 ;  /* 0x0000000265667824 */ /* 0x000fe200078e0264 */
[-C--:B------:R-:W-:Y:S02]  /*18a0*/  LEA.HI.X.SX32 R203, R58, R39.reuse, 0x1, P1 ;  /* 0x000000273acb7211 */ /* 0x080fe400008f0eff */
[-C--:B------:R-:W-:Y:S02]  /*18b0*/  LEA.HI.X.SX32 R201, R48, R39.reuse, 0x1, P2 ;  /* 0x0000002730c97211 */ /* 0x080fe400010f0eff */
[----:B------:R-:W-:Y:S02]  /*18c0*/  LEA.HI.X.SX32 R199, R64, R39, 0x1, P3 ;  /* 0x0000002740c77211 */ /* 0x000fe400018f0eff */
[----:B------:R-:W-:-:S02]  /*18d0*/  LEA R188, P4, R76, R37, 0x1 ;  /* 0x000000254cbc7211 */ /* 0x000fc400078808ff */
[-C--:B------:R-:W-:Y:S02]  /*18e0*/  LEA R194, P1, R70, R37.reuse, 0x1 ;  /* 0x0000002546c27211 */ /* 0x080fe400078208ff */
[-C--:B------:R-:W-:Y:S02]  /*18f0*/  LEA R192, P2, R72, R37.reuse, 0x1 ;  /* 0x0000002548c07211 */ /* 0x080fe400078408ff */
[----:B------:R-:W-:Y:S01]  /*1900*/  LEA R190, P3, R74, R37, 0x1 ;  /* 0x000000254abe7211 */ /* 0x000fe200078608ff */
[----:B------:R-:W-:Y:S01]  /*1910*/  IMAD R104, R101, 0x2, R102 ;  /* 0x0000000265687824 */ /* 0x000fe200078e0266 */
[-C--:B------:R-:W-:Y:S02]  /*1920*/  LEA.HI.X.SX32 R189, R76, R39.reuse, 0x1, P4 ;  /* 0x000000274cbd7211 */ /* 0x080fe400020f0eff */
[-C--:B------:R-:W-:Y:S02]  /*1930*/  LEA.HI.X.SX32 R195, R70, R39.reuse, 0x1, P1 ;  /* 0x0000002746c37211 */ /* 0x080fe400008f0eff */
[----:B------:R-:W-:-:S02]  /*1940*/  LEA.HI.X.SX32 R193, R72, R39, 0x1, P2 ;  /* 0x0000002748c17211 */ /* 0x000fc400010f0eff */
[----:B------:R-:W-:Y:S02]  /*1950*/  LEA.HI.X.SX32 R191, R74, R39, 0x1, P3 ;  /* 0x000000274abf7211 */ /* 0x000fe400018f0eff */
[-C--:B------:R-:W-:Y:S02]  /*1960*/  LEA R180, P4, R84, R37.reuse, 0x1 ;  /* 0x0000002554b47211 */ /* 0x080fe400078808ff */
[-C--:B------:R-:W-:Y:S02]  /*1970*/  LEA R186, P1, R78, R37.reuse, 0x1 ;  /* 0x000000254eba7211 */ /* 0x080fe400078208ff */
[-C--:B------:R-:W-:Y:S02]  /*1980*/  LEA R184, P2, R80, R37.reuse, 0x1 ;  /* 0x0000002550b87211 */ /* 0x080fe400078408ff */
[----:B------:R-:W-:Y:S02]  /*1990*/  LEA R182, P3, R82, R37, 0x1 ;  /* 0x0000002552b67211 */ /* 0x000fe400078608ff */
[----:B------:R-:W-:-:S02]  /*19a0*/  LEA.HI.X.SX32 R181, R84, R39, 0x1, P4 ;  /* 0x0000002754b57211 */ /* 0x000fc400020f0eff */
[----:B------:R-:W-:Y:S02]  /*19b0*/  LEA R106, R101, R104, 0x1 ;  /* 0x00000068656a7211 */ /* 0x000fe400078e08ff */
[-C--:B------:R-:W-:Y:S02]  /*19c0*/  LEA.HI.X.SX32 R187, R78, R39.reuse, 0x1, P1 ;  /* 0x000000274ebb7211 */ /* 0x080fe400008f0eff */
[-C--:B------:R-:W-:Y:S02]  /*19d0*/  LEA.HI.X.SX32 R185, R80, R39.reuse, 0x1, P2 ;  /* 0x0000002750b97211 */ /* 0x080fe400010f0eff */
[----:B------:R-:W-:Y:S02]  /*19e0*/  LEA.HI.X.SX32 R183, R82, R39, 0x1, P3 ;  /* 0x0000002752b77211 */ /* 0x000fe400018f0eff */
[-C--:B------:R-:W-:Y:S02]  /*19f0*/  LEA R168, P4, R92, R37.reuse, 0x1 ;  /* 0x000000255ca87211 */ /* 0x080fe400078808ff */
[----:B------:R-:W-:-:S02]  /*1a00*/  LEA R178, P1, R86, R37, 0x1 ;  /* 0x0000002556b27211 */ /* 0x000fc400078208ff */
[-C--:B------:R-:W-:Y:S02]  /*1a10*/  LEA R176, P2, R88, R37.reuse, 0x1 ;  /* 0x0000002558b07211 */ /* 0x080fe400078408ff */
[----:B------:R-:W-:Y:S01]  /*1a20*/  LEA R174, P3, R90, R37, 0x1 ;  /* 0x000000255aae7211 */ /* 0x000fe200078608ff */
[----:B------:R-:W-:Y:S01]  /*1a30*/  IMAD R22, R101, 0x2, R106 ;  /* 0x0000000265167824 */ /* 0x000fe200078e026a */
[-C--:B------:R-:W-:Y:S02]  /*1a40*/  LEA.HI.X.SX32 R169, R92, R39.reuse, 0x1, P4 ;  /* 0x000000275ca97211 */ /* 0x080fe400020f0eff */
[-C--:B------:R-:W-:Y:S02]  /*1a50*/  LEA.HI.X.SX32 R179, R86, R39.reuse, 0x1, P1 ;  /* 0x0000002756b37211 */ /* 0x080fe400008f0eff */
[-C--:B------:R-:W-:Y:S02]  /*1a60*/  LEA.HI.X.SX32 R177, R88, R39.reuse, 0x1, P2 ;  /* 0x0000002758b17211 */ /* 0x080fe400010f0eff */
        /* <DEDUP_REMOVED lines=10> */
[----:B------:R-:W-:Y:S02]  /*1b10*/  LOP3.LUT R35, R2, 0x40, RZ, 0xc0, !PT ;  /* 0x0000004002237812 */ /* 0x000fe400078ec0ff */
[-C--:B------:R-:W-:Y:S02]  /*1b20*/  LEA R158, P1, R102, R37.reuse, 0x1 ;  /* 0x00000025669e7211 */ /* 0x080fe400078208ff */
[----:B------:R-:W-:-:S02]  /*1b30*/  LEA R156, P2, R104, R37, 0x1 ;  /* 0x00000025689c7211 */ /* 0x000fc400078408ff */
[----:B------:R-:W-:Y:S02]  /*1b40*/  LEA R154, P3, R106, R37, 0x1 ;  /* 0x000000256a9a7211 */ /* 0x000fe400078608ff */
[----:B----4-:R-:W-:Y:S02]  /*1b50*/  R2UR UR10, R61 ;  /* 0x000000003d0a72ca */ /* 0x010fe400000e0000 */
[-C--:B------:R-:W-:Y:S02]  /*1b60*/  LEA.HI.X.SX32 R153, R22, R39.reuse, 0x1, P4 ;  /* 0x0000002716997211 */ /* 0x080fe400020f0eff */
[-C--:B------:R-:W-:Y:S02]  /*1b70*/  LEA.HI.X.SX32 R159, R102, R39.reuse, 0x1, P1 ;  /* 0x00000027669f7211 */ /* 0x080fe400008f0eff */
[-C--:B------:R-:W-:Y:S02]  /*1b80*/  LEA.HI.X.SX32 R157, R104, R39.reuse, 0x1, P2 ;  /* 0x00000027689d7211 */ /* 0x080fe400010f0eff */
[----:B------:R-:W-:-:S02]  /*1b90*/  LEA.HI.X.SX32 R155, R106, R39, 0x1, P3 ;  /* 0x000000276a9b7211 */ /* 0x000fc400018f0eff */
[----:B------:R-:W-:Y:S01]  /*1ba0*/  LEA R22, R35, R108, 0x8 ;  /* 0x0000006c23167211 */ /* 0x000fe200078e40ff */
[----:B------:R-:W-:Y:S06]  /*1bb0*/  @P0 BRA `(.L_x_5) ;  /* 0x0000000000180947 */ /* 0x000fec0003800000 */
[----:B------:R-:W-:Y:S01]  /*1bc0*/  ELECT P1, URZ, PT ;  /* 0x0000000000ff782f */ /* 0x000fe20003820000 */
[----:B------:R-:W-:Y:S01]  /*1bd0*/  IMAD.MOV.U32 R36, RZ, RZ, 0x1 ;  /* 0x00000001ff247424 */ /* 0x000fe200078e00ff */
[----:B------:R-:W-:Y:S01]  /*1be0*/  UMOV UR4, 0x40 ;  /* 0x0000004000047882 */ /* 0x000fe20000000000 */
[----:B------:R-:W-:Y:S01]  /*1bf0*/  UVIRTCOUNT.DEALLOC.SMPOOL 0x80 ;  /* 0x000000800000784c */ /* 0x000fe20000000000 */
[----:B------:R-:W-:-:S09]  /*1c00*/  ULEA UR4, UR6, UR4, 0x18 ;  /* 0x0000000406047291 */ /* 0x000fd2000f8ec0ff */
[----:B------:R0:W-:Y:S03]  /*1c10*/  @P1 STS.U8 [UR4], R36 ;  /* 0x00000024ff001988 */ /* 0x0001e60008000004 */
.L_x_5:
[----:B-----5:R1:W-:Y:S01]  /*1c20*/  STS.U16 [R22+UR9], R0 ;  /* 0x0000000016007988 */ /* 0x0203e20008000409 */
[----:B------:R-:W2:Y:S01]  /*1c30*/  LDCU UR6, c[0x0][0x3c8] ;  /* 0x00007900ff0677ac */ /* 0x000ea20008000800 */
[----:B------:R-:W-:Y:S02]  /*1c40*/  SHF.R.U32.HI R72, RZ, 0x7, R2 ;  /* 0x00000007ff487819 */ /* 0x000fe40000011602 */
[----:B------:R3:W-:Y:S01]  /*1c50*/  STS.U16 [R22+UR9+0x400], R6 ;  /* 0x0004000616007988 */ /* 0x0007e20008000409 */
[----:B------:R-:W4:Y:S01]  /*1c60*/  LDCU.64 UR4, c[0x0][0x388] ;  /* 0x00007100ff0477ac */ /* 0x000f220008000a00 */
[----:B------:R-:W-:Y:S02]  /*1c70*/  SGXT.U32 R72, R72, 0x1 ;  /* 0x000000014848781a */ /* 0x000fe40000000000 */
[----:B------:R0:W-:Y:S01]  /*1c80*/  STS.U16 [R22+UR9+0x800], R10 ;  /* 0x0008000a16007988 */ /* 0x0001e20008000409 */
[----:B------:R-:W-:Y:S01]  /*1c90*/  USHF.L.U32 UR20, UR55, 0x15, URZ ;  /* 0x0000001537147899 */ /* 0x000fe200080006ff */
[C---:B-1----:R-:W-:Y:S01]  /*1ca0*/  LOP3.LUT R0, R22.reuse, 0x20, RZ, 0x3c, !PT ;  /* 0x0000002016007812 */ /* 0x042fe200078e3cff */
[----:B------:R-:W-:Y:S01]  /*1cb0*/  ULOP3.LUT UR71, UR55, 0x4, URZ, 0xc0, !UPT ;  /* 0x0000000437477892 */ /* 0x000fe2000f8ec0ff */
[----:B------:R-:W-:Y:S01]  /*1cc0*/  STS.U16 [R22+UR9+0xc00], R14 ;  /* 0x000c000e16007988 */ /* 0x000fe20008000409 */
[----:B------:R-:W-:Y:S01]  /*1cd0*/  ULOP3.LUT UR20, UR20, 0x600000, URZ, 0xc0, !UPT ;  /* 0x0060000014147892 */ /* 0x000fe2000f8ec0ff */
[----:B---3--:R-:W-:Y:S01]  /*1ce0*/  LOP3.LUT R6, R22, 0x40, RZ, 0x3c, !PT ;  /* 0x0000004016067812 */ /* 0x008fe200078e3cff */
[----:B------:R-:W-:-:S02]  /*1cf0*/  UIADD3 UR12, UPT, UPT, UR9, 0x14000, URZ ;  /* 0x00014000090c7890 */ /* 0x000fc4000fffe0ff */
[----:B------:R1:W-:Y:S01]  /*1d00*/  STS.U16 [R22+UR9+0x1000], R18 ;  /* 0x0010001216007988 */ /* 0x0003e20008000409 */
[----:B------:R-:W-:Y:S01]  /*1d10*/  UIADD3 UR11, UPT, UPT, UR10, UR20, URZ ;  /* 0x000000140a0b7290 */ /* 0x000fe2000fffe0ff */
[----:B0-----:R-:W-:Y:S01]  /*1d20*/  PRMT R10, RZ, 0x7610, R10 ;  /* 0x00007610ff0a7816 */ /* 0x001fe2000000000a */
[----:B------:R-:W0:Y:S01]  /*1d30*/  LDCU UR70, c[0x0][0x3f0] ;  /* 0x00007e00ff4677ac */ /* 0x000e220008000800 */
[----:B------:R-:W-:Y:S01]  /*1d40*/  STS.U16 [R22+UR9+0x1400], R23 ;  /* 0x0014001716007988 */ /* 0x000fe20008000409 */
[----:B------:R-:W-:Y:S01]  /*1d50*/  PRMT R36, RZ, 0x7610, R36 ;  /* 0x00007610ff247816 */ /* 0x000fe20000000024 */
[----:B------:R-:W-:Y:S02]  /*1d60*/  ULEA UR11, UR71, UR11, 0x4 ;  /* 0x0000000b470b7291 */ /* 0x000fe4000f8e20ff */
[----:B------:R-:W-:Y:S01]  /*1d70*/  STS.U16 [R22+UR9+0x1800], R27 ;  /* 0x0018001b16007988 */ /* 0x000fe20008000409 */
[----:B------:R-:W-:Y:S02]  /*1d80*/  PRMT R48, RZ, 0x7610, R48 ;  /* 0x00007610ff307816 */ /* 0x000fe40000000030 */
[----:B-1----:R-:W-:Y:S01]  /*1d90*/  PRMT R18, RZ, 0x7610, R18 ;  /* 0x00007610ff127816 */ /* 0x002fe20000000012 */
[----:B------:R-:W-:Y:S01]  /*1da0*/  STS.U16 [R22+UR9+0x1c00], R31 ;  /* 0x001c001f16007988 */ /* 0x000fe20008000409 */
[----:B------:R-:W-:-:S02]  /*1db0*/  PRMT R14, RZ, 0x7610, R14 ;  /* 0x00007610ff0e7816 */ /* 0x000fc4000000000e */
[----:B------:R-:W-:Y:S01]  /*1dc0*/  PRMT R50, RZ, 0x7610, R50 ;  /* 0x00007610ff327816 */ /* 0x000fe20000000032 */
[----:B------:R1:W-:Y:S04]  /*1dd0*/  STS.U16 [R22+UR9+0x2000], R38 ;  /* 0x0020002616007988 */ /* 0x0003e80008000409 */
[----:B------:R-:W-:Y:S04]  /*1de0*/  STS.U16 [R22+UR9+0x2400], R43 ;  /* 0x0024002b16007988 */ /* 0x000fe80008000409 */
[----:B------:R-:W-:Y:S01]  /*1df0*/  STS.U16 [R22+UR9+0x2800], R47 ;  /* 0x0028002f16007988 */ /* 0x000fe20008000409 */
[----:B-1----:R-:W-:-:S03]  /*1e00*/  PRMT R38, RZ, 0x7610, R38 ;  /* 0x00007610ff267816 */ /* 0x002fc60000000026 */
[----:B------:R-:W-:Y:S04]  /*1e10*/  STS.U16 [R22+UR9+0x2c00], R69 ;  /* 0x002c004516007988 */ /* 0x000fe80008000409 */
[----:B------:R-:W-:Y:S04]  /*1e20*/  STS.U16 [R22+UR9+0x3000], R77 ;  /* 0x0030004d16007988 */ /* 0x000fe80008000409 */
[----:B------:R-:W-:Y:S04]  /*1e30*/  STS.U16 [R22+UR9+0x3400], R85 ;  /* 0x0034005516007988 */ /* 0x000fe80008000409 */
[----:B------:R-:W-:Y:S04]  /*1e40*/  STS.U16 [R22+UR9+0x3800], R93 ;  /* 0x0038005d16007988 */ /* 0x000fe80008000409 */
[----:B------:R1:W-:Y:S04]  /*1e50*/  STS.U16 [R22+UR9+0x3c00], R53 ;  /* 0x003c003516007988 */ /* 0x0003e80008000409 */
[----:B------:R3:W-:Y:S04]  /*1e60*/  STS.U16 [R0+UR9+0x3100], R79 ;  /* 0x0031004f00007988 */ /* 0x0007e80008000409 */
[----:B------:R-:W-:Y:S01]  /*1e70*/  STS.U16 [R0+UR9+0x100], R3 ;  /* 0x0001000300007988 */ /* 0x000fe20008000409 */
[----:B-1----:R-:W-:-:S03]  /*1e80*/  LOP3.LUT R22, R22, 0x60, RZ, 0x3c, !PT ;  /* 0x0000006016167812 */ /* 0x002fc600078e3cff */
[----:B------:R1:W-:Y:S01]  /*1e90*/  STS.U16 [R0+UR9+0x500], R7 ;  /* 0x0005000700007988 */ /* 0x0003e20008000409 */
[----:B---3--:R-:W3:Y:S03]  /*1ea0*/  LDC.64 R78, c[0x0][0x3c0] ;  /* 0x0000f000ff4e7b82 */ /* 0x008ee60000000a00 */
[----:B------:R0:W-:Y:S04]  /*1eb0*/  STS.U16 [R0+UR9+0x900], R11 ;  /* 0x0009000b00007988 */ /* 0x0001e80008000409 */
[----:B------:R2:W-:Y:S01]  /*1ec0*/  STS.U16 [R0+UR9+0xd00], R15 ;  /* 0x000d000f00007988 */ /* 0x0005e20008000409 */
[----:B-1----:R-:W-:-:S03]  /*1ed0*/  PRMT R7, RZ, 0x7610, R7 ;  /* 0x00007610ff077816 */ /* 0x002fc60000000007 */
[----:B------:R-:W-:Y:S01]  /*1ee0*/  STS.U16 [R0+UR9+0x1100], R19 ;  /* 0x0011001300007988 */ /* 0x000fe20008000409 */
[----:B0-----:R-:W-:-:S03]  /*1ef0*/  PRMT R11, RZ, 0x7610, R11 ;  /* 0x00007610ff0b7816 */ /* 0x001fc6000000000b */
[----:B------:R0:W-:Y:S01]  /*1f00*/  STS.U16 [R0+UR9+0x1500], R24 ;  /* 0x0015001800007988 */ /* 0x0001e20008000409 */
[----:B--2---:R-:W-:-:S03]  /*1f10*/  PRMT R15, RZ, 0x7610, R15 ;  /* 0x00007610ff0f7816 */ /* 0x004fc6000000000f */
[----:B------:R1:W-:Y:S04]  /*1f20*/  STS.U16 [R0+UR9+0x1900], R28 ;  /* 0x0019001c00007988 */ /* 0x0003e80008000409 */
[----:B------:R2:W-:Y:S01]  /*1f30*/  STS.U16 [R0+UR9+0x1d00], R32 ;  /* 0x001d002000007988 */ /* 0x0005e20008000409 */
[----:B---3--:R-:W-:Y:S01]  /*1f40*/  IMAD R78, R78, UR8, RZ ;  /* 0x000000084e4e7c24 */ /* 0x008fe2000f8e02ff */
[----:B0-----:R-:W-:Y:S02]  /*1f50*/  PRMT R24, RZ, 0x7610, R24 ;  /* 0x00007610ff187816 */ /* 0x001fe40000000018 */
[----:B------:R0:W-:Y:S01]  /*1f60*/  STS.U16 [R0+UR9+0x2100], R40 ;  /* 0x0021002800007988 */ /* 0x0001e20008000409 */
[----:B------:R-:W-:Y:S01]  /*1f70*/  IMAD.SHL.U32 R3, R78, 0x2, RZ ;  /* 0x000000024e037824 */ /* 0x000fe200078e00ff */
[----:B-1----:R-:W-:-:S02]  /*1f80*/  PRMT R28, RZ, 0x7610, R28 ;  /* 0x00007610ff1c7816 */ /* 0x002fc4000000001c */
[----:B------:R1:W-:Y:S01]  /*1f90*/  STS.U16 [R0+UR9+0x2500], R44 ;  /* 0x0025002c00007988 */ /* 0x0003e20008000409 */
[----:B------:R-:W-:Y:S01]  /*1fa0*/  IMAD.HI R78, R78, 0x2, RZ ;  /* 0x000000024e4e7827 */ /* 0x000fe200078e02ff */
[----:B--2---:R-:W-:Y:S02]  /*1fb0*/  PRMT R32, RZ, 0x7610, R32 ;  /* 0x00007610ff207816 */ /* 0x004fe40000000020 */
[----:B------:R-:W-:Y:S01]  /*1fc0*/  STS.U16 [R0+UR9+0x2900], R63 ;  /* 0x0029003f00007988 */ /* 0x000fe20008000409 */
[----:B0-----:R-:W-:-:S03]  /*1fd0*/  PRMT R40, RZ, 0x7610, R40 ;  /* 0x00007610ff287816 */ /* 0x001fc60000000028 */
[----:B------:R-:W-:Y:S01]  /*1fe0*/  STS.U16 [R0+UR9+0x2d00], R71 ;  /* 0x002d004700007988 */ /* 0x000fe20008000409 */
[----:B-1----:R-:W-:-:S03]  /*1ff0*/  PRMT R44, RZ, 0x7610, R44 ;  /* 0x00007610ff2c7816 */ /* 0x002fc6000000002c */
[----:B------:R-:W-:Y:S04]  /*2000*/  STS.U16 [R0+UR9+0x3500], R87 ;  /* 0x0035005700007988 */ /* 0x000fe80008000409 */
[----:B------:R-:W-:Y:S04]  /*2010*/  STS.U16 [R0+UR9+0x3900], R95 ;  /* 0x0039005f00007988 */ /* 0x000fe80008000409 */
[----:B------:R0:W-:Y:S04]  /*2020*/  STS.U16 [R0+UR9+0x3d00], R55 ;  /* 0x003d003700007988 */ /* 0x0001e80008000409 */
[----:B------:R1:W-:Y:S04]  /*2030*/  STS.U16 [R6+UR9+0x200], R4 ;  /* 0x0002000406007988 */ /* 0x0003e80008000409 */
[----:B------:R2:W-:Y:S01]  /*2040*/  STS.U16 [R6+UR9+0x600], R8 ;  /* 0x0006000806007988 */ /* 0x0005e20008000409 */
[----:B0-----:R-:W-:-:S03]  /*2050*/  LOP3.LUT R0, R2, 0x7f, RZ, 0xc0, !PT ;  /* 0x0000007f02007812 */ /* 0x001fc600078ec0ff */
[----:B------:R0:W-:Y:S02]  /*2060*/  STS.U16 [R6+UR9+0xa00], R12 ;  /* 0x000a000c06007988 */ /* 0x0001e40008000409 */
[----:B-1----:R-:W-:Y:S02]  /*2070*/  IMAD R4, R0, UR6, RZ ;  /* 0x0000000600047c24 */ /* 0x002fe4000f8e02ff */
[----:B------:R1:W-:Y:S01]  /*2080*/  STS.U16 [R6+UR9+0xe00], R16 ;  /* 0x000e001006007988 */ /* 0x0003e20008000409 */
[----:B--2---:R-:W-:-:S03]  /*2090*/  IMAD R8, R72, R79, RZ ;  /* 0x0000004f48087224 */ /* 0x004fc600078e02ff */
[----:B------:R2:W-:Y:S01]  /*20a0*/  STS.U16 [R6+UR9+0x1200], R20 ;  /* 0x0012001406007988 */ /* 0x0005e20008000409 */
[----:B0-----:R-:W-:-:S03]  /*20b0*/  PRMT R12, RZ, 0x7610, R12 ;  /* 0x00007610ff0c7816 */ /* 0x001fc6000000000c */
[----:B------:R-:W-:Y:S01]  /*20c0*/  STS.U16 [R6+UR9+0x1600], R25 ;  /* 0x0016001906007988 */ /* 0x000fe20008000409 */
[----:B-1----:R-:W-:-:S03]  /*20d0*/  PRMT R16, RZ, 0x7610, R16 ;  /* 0x00007610ff107816 */ /* 0x002fc60000000010 */
[----:B------:R-:W-:Y:S01]  /*20e0*/  STS.U16 [R6+UR9+0x1a00], R29 ;  /* 0x001a001d06007988 */ /* 0x000fe20008000409 */
[----:B--2---:R-:W-:-:S03]  /*20f0*/  PRMT R20, RZ, 0x7610, R20 ;  /* 0x00007610ff147816 */ /* 0x004fc60000000014 */
[----:B------:R-:W-:Y:S04]  /*2100*/  STS.U16 [R6+UR9+0x1e00], R33 ;  /* 0x001e002106007988 */ /* 0x000fe80008000409 */
[----:B------:R0:W-:Y:S04]  /*2110*/  STS.U16 [R6+UR9+0x2200], R42 ;  /* 0x0022002a06007988 */ /* 0x0001e80008000409 */
[----:B------:R1:W-:Y:S04]  /*2120*/  STS.U16 [R6+UR9+0x2600], R46 ;  /* 0x0026002e06007988 */ /* 0x0003e80008000409 */
[----:B------:R-:W-:Y:S01]  /*2130*/  STS.U16 [R6+UR9+0x2a00], R65 ;  /* 0x002a004106007988 */ /* 0x000fe20008000409 */
[----:B0-----:R-:W-:-:S03]  /*2140*/  PRMT R42, RZ, 0x7610, R42 ;  /* 0x00007610ff2a7816 */ /* 0x001fc6000000002a */
[----:B------:R-:W-:Y:S01]  /*2150*/  STS.U16 [R6+UR9+0x2e00], R73 ;  /* 0x002e004906007988 */ /* 0x000fe20008000409 */
[----:B-1----:R-:W-:-:S03]  /*2160*/  PRMT R46, RZ, 0x7610, R46 ;  /* 0x00007610ff2e7816 */ /* 0x002fc6000000002e */
[----:B------:R-:W-:Y:S04]  /*2170*/  STS.U16 [R6+UR9+0x3200], R81 ;  /* 0x0032005106007988 */ /* 0x000fe80008000409 */
[----:B------:R-:W-:Y:S04]  /*2180*/  STS.U16 [R6+UR9+0x3600], R89 ;  /* 0x0036005906007988 */ /* 0x000fe80008000409 */
[----:B------:R-:W-:Y:S04]  /*2190*/  STS.U16 [R6+UR9+0x3a00], R51 ;  /* 0x003a003306007988 */ /* 0x000fe80008000409 */
[----:B------:R0:W-:Y:S04]  /*21a0*/  STS.U16 [R6+UR9+0x3e00], R59 ;  /* 0x003e003b06007988 */ /* 0x0001e80008000409 */
[----:B------:R1:W-:Y:S04]  /*21b0*/  STS.U16 [R22+UR9+0x300], R5 ;  /* 0x0003000516007988 */ /* 0x0003e80008000409 */
[----:B------:R2:W-:Y:S01]  /*21c0*/  STS.U16 [R22+UR9+0x700], R9 ;  /* 0x0007000916007988 */ /* 0x0005e20008000409 */
[----:B0-----:R-:W-:-:S03]  /*21d0*/  SHF.L.U32 R6, R4, 0x1, RZ ;  /* 0x0000000104067819 */ /* 0x001fc600000006ff */
[----:B------:R-:W-:Y:S01]  /*21e0*/  STS.U16 [R22+UR9+0xb00], R13 ;  /* 0x000b000d16007988 */ /* 0x000fe20008000409 */
[----:B-1----:R-:W-:Y:S01]  /*21f0*/  IMAD.HI R5, R4, 0x2, RZ ;  /* 0x0000000204057827 */ /* 0x002fe200078e02ff */
[----:B----4-:R-:W-:Y:S02]  /*2200*/  IADD3 R3, P2, P1, R6, UR4, R3 ;  /* 0x0000000406037c10 */ /* 0x010fe4000f95e003 */
[----:B------:R-:W-:Y:S01]  /*2210*/  STS.U16 [R22+UR9+0xf00], R17 ;  /* 0x000f001116007988 */ /* 0x000fe20008000409 */
[----:B------:R-:W-:Y:S01]  /*2220*/  UMOV UR4, 0x1 ;  /* 0x0000000100047882 */ /* 0x000fe20000000000 */
[----:B------:R-:W-:Y:S02]  /*2230*/  LEA R4, R79, R8, 0x1 ;  /* 0x000000084f047211 */ /* 0x000fe400078e08ff */
[----:B------:R-:W-:Y:S01]  /*2240*/  IADD3.X R5, PT, PT, R5, UR5, R78, P2, P1 ;  /* 0x0000000505057c10 */ /* 0x000fe200097e244e */
[----:B------:R-:W-:Y:S01]  /*2250*/  STS.U16 [R22+UR9+0x1300], R21 ;  /* 0x0013001516007988 */ /* 0x000fe20008000409 */
[----:B------:R-:W-:-:S02]  /*2260*/  LEA R86, P1, R8, R3, 0x1 ;  /* 0x0000000308567211 */ /* 0x000fc400078208ff */
[----:B------:R-:W-:Y:S01]  /*2270*/  LEA R84, P2, R4, R3, 0x1 ;  /* 0x0000000304547211 */ /* 0x000fe200078408ff */
[----:B------:R-:W-:Y:S01]  /*2280*/  STS.U16 [R22+UR9+0x1700], R26 ;  /* 0x0017001a16007988 */ /* 0x000fe20008000409 */
[-C--:B------:R-:W-:Y:S02]  /*2290*/  LEA.HI.X.SX32 R87, R8, R5.reuse, 0x1, P1 ;  /* 0x0000000508577211 */ /* 0x080fe400008f0eff */
[----:B------:R-:W-:Y:S01]  /*22a0*/  LOP3.LUT P1, RZ, R2, 0xff, RZ, 0xc0, !PT ;  /* 0x000000ff02ff7812 */ /* 0x000fe2000782c0ff */
[----:B------:R-:W-:Y:S01]  /*22b0*/  STS.U16 [R22+UR9+0x1b00], R30 ;  /* 0x001b001e16007988 */ /* 0x000fe20008000409 */
[----:B------:R-:W-:Y:S02]  /*22c0*/  LEA.HI.X.SX32 R85, R4, R5, 0x1, P2 ;  /* 0x0000000504557211 */ /* 0x000fe400010f0eff */
[----:B------:R-:W-:Y:S01]  /*22d0*/  ISETP.LT.AND P2, PT, RZ, UR70, PT ;  /* 0x00000046ff007c0c */ /* 0x000fe2000bf41270 */
[----:B------:R0:W-:Y:S01]  /*22e0*/  STS.U16 [R22+UR9+0x1f00], R34 ;  /* 0x001f002216007988 */ /* 0x0001e20008000409 */
[----:B------:R-:W-:-:S02]  /*22f0*/  PRMT R4, RZ, 0x7610, R4 ;  /* 0x00007610ff047816 */ /* 0x000fc40000000004 */
[----:B------:R-:W-:Y:S01]  /*2300*/  PRMT R3, RZ, 0x7610, R3 ;  /* 0x00007610ff037816 */ /* 0x000fe20000000003 */
[----:B------:R-:W-:Y:S01]  /*2310*/  STS.U16 [R22+UR9+0x2300], R41 ;  /* 0x0023002916007988 */ /* 0x000fe20008000409 */
[----:B------:R-:W-:Y:S02]  /*2320*/  PRMT R5, RZ, 0x7610, R5 ;  /* 0x00007610ff057816 */ /* 0x000fe40000000005 */
[----:B--2---:R-:W-:Y:S01]  /*2330*/  PRMT R9, RZ, 0x7610, R9 ;  /* 0x00007610ff097816 */ /* 0x004fe20000000009 */
[----:B------:R-:W-:Y:S01]  /*2340*/  STS.U16 [R22+UR9+0x2700], R45 ;  /* 0x0027002d16007988 */ /* 0x000fe20008000409 */
[----:B------:R-:W-:Y:S01]  /*2350*/  VOTEU.ALL UP0, P1 ;  /* 0x0000000000ff7886 */ /* 0x000fe20000800000 */
[----:B------:R-:W-:Y:S01]  /*2360*/  VOTEU.ALL UP1, P1 ;  /* 0x0000000000ff7886 */ /* 0x000fe20000820000 */
[----:B0-----:R-:W-:Y:S01]  /*2370*/  PRMT R34, RZ, 0x7610, R34 ;  /* 0x00007610ff227816 */ /* 0x001fe20000000022 */
[----:B------:R-:W-:Y:S01]  /*2380*/  STS.U16 [R22+UR9+0x2b00], R67 ;  /* 0x002b004316007988 */ /* 0x000fe20008000409 */
[----:B------:R-:W-:Y:S01]  /*2390*/  PRMT R13, RZ, 0x7610, R13 ;  /* 0x00007610ff0d7816 */ /* 0x000fe2000000000d */
[----:B------:R-:W-:-:S04]  /*23a0*/  @!UP0 UIADD3 UR6, UPT, UPT, -UR4, 0x100000, URZ ;  /* 0x0010000004068890 */ /* 0x000fc8000fffe1ff */
[----:B------:R-:W-:Y:S02]  /*23b0*/  @!UP0 USHF.L.U32 UR7, UR6, 0xb, URZ ;  /* 0x0000000b06078899 */ /* 0x000fe400080006ff */
[----:B------:R-:W-:Y:S01]  /*23c0*/  @!UP0 USHF.L.U32 UR6, UR6, 0x1, URZ ;  /* 0x0000000106068899 */ /* 0x000fe200080006ff */
[----:B------:R-:W-:Y:S01]  /*23d0*/  STS.U16 [R22+UR9+0x2f00], R75 ;  /* 0x002f004b16007988 */ /* 0x000fe20008000409 */
[----:B------:R-:W-:Y:S02]  /*23e0*/  PRMT R17, RZ, 0x7610, R17 ;  /* 0x00007610ff117816 */ /* 0x000fe40000000011 */
[----:B------:R-:W-:Y:S01]  /*23f0*/  PRMT R6, RZ, 0x7610, R6 ;  /* 0x00007610ff067816 */ /* 0x000fe20000000006 */
[----:B------:R-:W-:Y:S01]  /*2400*/  STS.U16 [R22+UR9+0x3300], R83 ;  /* 0x0033005316007988 */ /* 0x000fe20008000409 */
[----:B------:R-:W-:Y:S02]  /*2410*/  PRMT R30, RZ, 0x7610, R30 ;  /* 0x00007610ff1e7816 */ /* 0x000fe4000000001e */
[----:B------:R-:W-:Y:S01]  /*2420*/  PRMT R8, RZ, 0x7610, R8 ;  /* 0x00007610ff087816 */ /* 0x000fe20000000008 */
[----:B------:R-:W-:Y:S01]  /*2430*/  STS.U16 [R22+UR9+0x3700], R91 ;  /* 0x0037005b16007988 */ /* 0x000fe20008000409 */
[----:B------:R-:W-:-:S03]  /*2440*/  PRMT R26, RZ, 0x7610, R26 ;  /* 0x00007610ff1a7816 */ /* 0x000fc6000000001a */
[----:B------:R-:W-:Y:S04]  /*2450*/  STS.U16 [R22+UR9+0x3b00], R57 ;  /* 0x003b003916007988 */ /* 0x000fe80008000409 */
[----:B------:R0:W-:Y:S01]  /*2460*/  STS.U16 [R22+UR9+0x3f00], R49 ;  /* 0x003f003116007988 */ /* 0x0001e20008000409 */
[----:B------:R-:W-:Y:S01]  /*2470*/  STTM.x64 tmem[UR11], RZ ;  /* 0x000000ff000079ed */ /* 0x000fe2000834000b */
[----:B------:R-:W1:Y:S02]  /*2480*/  FENCE.VIEW.ASYNC.T ;  /* 0x00000000000073c6 */ /* 0x000e640000000200 */
[----:B-1----:R-:W-:Y:S01]  /*2490*/  BAR.SYNC.DEFER_BLOCKING 0x0 ;  /* 0x0000000000007b1d */ /* 0x002fe20000010000 */
[----:B0-----:R-:W-:-:S05]  /*24a0*/  PRMT R22, RZ, 0x7610, R22 ;  /* 0x00007610ff167816 */ /* 0x001fca0000000016 */
[----:B------:R-:W0:Y:S02]  /*24b0*/  FENCE.VIEW.ASYNC.S ;  /* 0x00000000000073c6 */ /* 0x000e240000000000 */
[----:B0-----:R0:W1:Y:S02]  /*24c0*/  @!UP1 SYNCS.EXCH.64 URZ, [UR12], UR6 ;  /* 0x000000060cff95b2 */ /* 0x0010640008000100 */
[----:B-1----:R-:W-:Y:S06]  /*24d0*/  BAR.SYNC.DEFER_BLOCKING 0x0 ;  /* 0x0000000000007b1d */ /* 0x002fec0000010000 */
[----:B------:R-:W2:Y:S04]  /*24e0*/  @P2 LDG.E.U16 R4, desc[UR16][R86.64] ;  /* 0x0000001056042981 */ /* 0x000ea8000c1e1500 */
[----:B------:R-:W3:Y:S04]  /*24f0*/  @P2 LDG.E.U16 R10, desc[UR16][R210.64] ;  /* 0x00000010d20a2981 */ /* 0x000ee8000c1e1500 */
[----:B------:R-:W4:Y:S04]  /*2500*/  @P2 LDG.E.U16 R16, desc[UR16][R202.64] ;  /* 0x00000010ca102981 */ /* 0x000f28000c1e1500 */
        /* <DEDUP_REMOVED lines=28> */
[----:B------:R-:W4:Y:S01]  /*26d0*/  @P2 LDG.E.U16 R50, desc[UR16][R152.64] ;  /* 0x0000001098322981 */ /* 0x000f22000c1e1500 */
[----:B0-----:R-:W-:-:S04]  /*26e0*/  @!UP0 UIADD3 UR6, UPT, UPT, -UR4, 0x100000, URZ ;  /* 0x0010000004068890 */ /* 0x001fc8000fffe1ff */
[----:B------:R-:W-:Y:S02]  /*26f0*/  @!UP0 USHF.L.U32 UR7, UR6, 0xb, URZ ;  /* 0x0000000b06078899 */ /* 0x000fe400080006ff */
[----:B------:R-:W-:Y:S01]  /*2700*/  @!UP0 USHF.L.U32 UR6, UR6, 0x1, URZ ;  /* 0x0000000106068899 */ /* 0x000fe200080006ff */
[----:B------:R-:W-:Y:S01]  /*2710*/  IMAD R75, R35, 0x80, R108 ;  /* 0x00000080234b7824 */ /* 0x000fe200078e026c */
[----:B------:R-:W-:-:S04]  /*2720*/  @!UP0 UIADD3 UR4, UPT, UPT, -UR4, 0x100000, URZ ;  /* 0x0010000004048890 */ /* 0x000fc8000fffe1ff */
[----:B------:R-:W-:Y:S02]  /*2730*/  @!UP0 USHF.L.U32 UR5, UR4, 0xb, URZ ;  /* 0x0000000b04058899 */ /* 0x000fe400080006ff */
[----:B------:R-:W-:Y:S01]  /*2740*/  @!UP0 USHF.L.U32 UR4, UR4, 0x1, URZ ;  /* 0x0000000104048899 */ /* 0x000fe200080006ff */
[----:B------:R-:W-:Y:S01]  /*2750*/  VOTEU.ALL UP1, P1 ;  /* 0x0000000000ff7886 */ /* 0x000fe20000820000 */
[----:B------:R-:W-:Y:S01]  /*2760*/  ISETP.EQ.U32.AND P3, PT, RZ, UR55, P2 ;  /* 0x00000037ff007c0c */ /* 0x000fe20009762070 */
[----:B------:R-:W-:Y:S01]  /*2770*/  UIADD3 UR13, UPT, UPT, UR10, 0x80, URZ ;  /* 0x000000800a0d7890 */ /* 0x000fe2000fffe0ff */
[C---:B------:R-:W-:Y:S02]  /*2780*/  LOP3.LUT R74, R75.reuse, 0x20, RZ, 0x3c, !PT ;  /* 0x000000204b4a7812 */ /* 0x040fe400078e3cff */
[C---:B------:R-:W-:Y:S01]  /*2790*/  LOP3.LUT R73, R75.reuse, 0x40, RZ, 0x3c, !PT ;  /* 0x000000404b497812 */ /* 0x040fe200078e3cff */
[----:B------:R-:W-:Y:S01]  /*27a0*/  UIADD3 UR14, UPT, UPT, UR20, UR13, URZ ;  /* 0x0000000d140e7290 */ /* 0x000fe2000fffe0ff */
[----:B------:R-:W-:Y:S01]  /*27b0*/  LOP3.LUT R71, R75, 0x60, RZ, 0x3c, !PT ;  /* 0x000000604b477812 */ /* 0x000fe200078e3cff */
[----:B------:R0:W1:Y:S01]  /*27c0*/  @!UP1 SYNCS.EXCH.64 URZ, [UR9+0x14008], UR6 ;  /* 0x0140080609ff95b2 */ /* 0x0000620008000100 */
[----:B------:R-:W-:Y:S01]  /*27d0*/  VOTEU.ALL UP1, P1 ;  /* 0x0000000000ff7886 */ /* 0x000fe20000820000 */
[----:B------:R-:W-:-:S02]  /*27e0*/  ULEA UR14, UR71, UR14, 0x12 ;  /* 0x0000000e470e7291 */ /* 0x000fc4000f8e90ff */
[----:B0-----:R-:W-:Y:S02]  /*27f0*/  UIADD3 UR7, UPT, UPT, UR9, 0xc000, URZ ;  /* 0x0000c00009077890 */ /* 0x001fe4000fffe0ff */
[----:B--2---:R0:W-:Y:S04]  /*2800*/  STS.U16 [R75+UR9+0x8000], R4 ;  /* 0x008000044b007988 */ /* 0x0041e80008000409 */
[----:B---3--:R0:W-:Y:S04]  /*2810*/  STS.U16 [R75+UR9+0x8400], R10 ;  /* 0x0084000a4b007988 */ /* 0x0081e80008000409 */
[----:B----4-:R0:W-:Y:S04]  /*2820*/  STS.U16 [R75+UR9+0x8800], R16 ;  /* 0x008800104b007988 */ /* 0x0101e80008000409 */
[----:B------:R0:W-:Y:S04]  /*2830*/  STS.U16 [R75+UR9+0x8c00], R24 ;  /* 0x008c00184b007988 */ /* 0x0001e80008000409 */
        /* <DEDUP_REMOVED lines=27> */
[----:B------:R0:W-:Y:S01]  /*29f0*/  STS.U16 [R71+UR9+0x9f00], R50 ;  /* 0x009f003247007988 */ /* 0x0001e20008000409 */
[----:B-1----:R1:W-:Y:S06]  /*2a00*/  MEMBAR.ALL.CTA ;  /* 0x0000000000007992 */ /* 0x0023ec0000008000 */
[----:B-1----:R-:W-:Y:S04]  /*2a10*/  FENCE.VIEW.ASYNC.S ;  /* 0x00000000000073c6 */ /* 0x002fe80000000000 */
[----:B------:R-:W1:Y:S02]  /*2a20*/  FENCE.VIEW.ASYNC.S ;  /* 0x00000000000073c6 */ /* 0x000e640000000000 */
[----:B-1----:R0:W1:Y:S02]  /*2a30*/  @!UP1 SYNCS.EXCH.64 URZ, [UR9+0xc000], UR4 ;  /* 0x00c0000409ff95b2 */ /* 0x0020640008000100 */
[----:B-1----:R-:W-:Y:S06]  /*2a40*/  BAR.SYNC.DEFER_BLOCKING 0x0 ;  /* 0x0000000000007b1d */ /* 0x002fec0000010000 */
[----:B0-----:R-:W-:Y:S05]  /*2a50*/  @!P3 BRA `(.L_x_6) ;  /* 0x0000000000dcb947 */ /* 0x001fea0003800000 */
[----:B------:R-:W-:Y:S02]  /*2a60*/  USHF.R.U32.HI UR15, URZ, 0x4, UR9 ;  /* 0x00000004ff0f7899 */ /* 0x000fe40008011609 */
[----:B------:R-:W-:Y:S02]  /*2a70*/  UIADD3 UR5, UPT, UPT, UR9, 0x8000, URZ ;  /* 0x0000800009057890 */ /* 0x000fe4000fffe0ff */
[----:B------:R-:W-:Y:S02]  /*2a80*/  USGXT.U32 UR15, UR15, 0xe ;  /* 0x0000000e0f0f789a */ /* 0x000fe40008000000 */
[----:B------:R-:W-:Y:S02]  /*2a90*/  USHF.R.U32.HI UR5, URZ, 0x4, UR5 ;  /* 0x00000004ff057899 */ /* 0x000fe40008011605 */
[----:B------:R-:W-:Y:S02]  /*2aa0*/  UIADD3 UR34, UP1, UPT, UR15, 0x4000080, URZ ;  /* 0x040000800f227890 */ /* 0x000fe4000ff3e0ff */
[----:B------:R-:W-:Y:S01]  /*2ab0*/  USGXT.U32 UR18, UR5, 0xe ;  /* 0x0000000e0512789a */ /* 0x000fe20008000000 */
[----:B------:R-:W-:Y:S01]  /*2ac0*/  UMOV UR4, URZ ;  /* 0x000000ff00047c82 */ /* 0x000fe20008000000 */
[----:B------:R-:W-:Y:S01]  /*2ad0*/  UMOV UR6, URZ ;  /* 0x000000ff00067c82 */ /* 0x000fe20008000000 */
[----:B------:R-:W-:-:S02]  /*2ae0*/  UIADD3.X UR35, UPT, UPT, UR4, 0x40004040, URZ, UP1, !UPT ;  /* 0x4000404004237890 */ /* 0x000fc40008ffe4ff */
[----:B------:R-:W-:Y:S01]  /*2af0*/  UIADD3 UR40, UP1, UPT, UR18, 0x2, URZ ;  /* 0x0000000212287890 */ /* 0x000fe2000ff3e0ff */
[----:B------:R-:W-:Y:S01]  /*2b00*/  UMOV UR4, UR7 ;  /* 0x0000000700047c82 */ /* 0x000fe20008000000 */
[----:B------:R-:W-:Y:S02]  /*2b10*/  UMOV UR5, URZ ;  /* 0x000000ff00057c82 */ /* 0x000fe40008000000 */
[----:B------:R-:W-:Y:S01]  /*2b20*/  UIADD3.X UR41, UPT, UPT, UR6, 0x40004040, URZ, UP1, !UPT ;  /* 0x4000404006297890 */ /* 0x000fe20008ffe4ff */
[----:B------:R-:W-:Y:S01]  /*2b30*/  UMOV UR21, UR4 ;  /* 0x0000000400157c82 */ /* 0x000fe20008000000 */
[----:B------:R-:W-:Y:S02]  /*2b40*/  ULOP3.LUT UR4, UR15, 0x4000000, URZ, 0xfc, !UPT ;  /* 0x040000000f047892 */ /* 0x000fe4000f8efcff */
[----:B------:R-:W-:Y:S02]  /*2b50*/  UIADD3.64 UR42, UPT, UPT, UR34, 0x80, URZ ;  /* 0x00000080222a7897 */ /* 0x000fe4000fffe0ff */
[----:B------:R-:W-:-:S02]  /*2b60*/  UIADD3.64 UR56, UPT, UPT, UR40, 0x2, URZ ;  /* 0x0000000228387897 */ /* 0x000fc4000fffe0ff */
[----:B------:R-:W-:Y:S02]  /*2b70*/  UIADD3.64 UR44, UPT, UPT, UR34, 0x100, URZ ;  /* 0x00000100222c7897 */ /* 0x000fe4000fffe0ff */
[----:B------:R-:W-:Y:S02]  /*2b80*/  UIADD3.64 UR58, UPT, UPT, UR40, 0x4, URZ ;  /* 0x00000004283a7897 */ /* 0x000fe4000fffe0ff */
[----:B------:R-:W-:Y:S02]  /*2b90*/  UIADD3.64 UR46, UPT, UPT, UR34, 0x180, URZ ;  /* 0x00000180222e7897 */ /* 0x000fe4000fffe0ff */
[----:B------:R-:W-:Y:S02]  /*2ba0*/  UIADD3.64 UR60, UPT, UPT, UR40, 0x1fe, URZ ;  /* 0x000001fe283c7897 */ /* 0x000fe4000fffe0ff */
[----:B------:R-:W-:Y:S02]  /*2bb0*/  UIADD3.64 UR48, UPT, UPT, UR34, 0x200, URZ ;  /* 0x0000020022307897 */ /* 0x000fe4000fffe0ff */
[----:B------:R-:W-:-:S02]  /*2bc0*/  UIADD3.64 UR62, UPT, UPT, UR40, 0x200, URZ ;  /* 0x00000200283e7897 */ /* 0x000fc4000fffe0ff */
[----:B------:R-:W-:Y:S02]  /*2bd0*/  UIADD3.64 UR50, UPT, UPT, UR34, 0x280, URZ ;  /* 0x0000028022327897 */ /* 0x000fe4000fffe0ff */
[----:B------:R-:W-:Y:S01]  /*2be0*/  UIADD3.64 UR64, UPT, UPT, UR40, 0x202, URZ ;  /* 0x0000020228407897 */ /* 0x000fe2000fffe0ff */
[----:B------:R-:W-:Y:S01]  /*2bf0*/  UMOV UR38, 0x0 ;  /* 0x0000000000267882 */ /* 0x000fe20000000000 */
[----:B------:R-:W-:Y:S01]  /*2c00*/  UMOV UR39, 0x8108490 ;  /* 0x0810849000277882 */ /* 0x000fe20000000000 */
[----:B------:R-:W-:Y:S01]  /*2c10*/  UIADD3.64 UR52, UPT, UPT, UR34, 0x300, URZ ;  /* 0x0000030022347897 */ /* 0x000fe2000fffe0ff */
[----:B------:R-:W-:Y:S01]  /*2c20*/  UMOV UR5, 0x40004040 ;  /* 0x4000404000057882 */ /* 0x000fe20000000000 */
[----:B------:R-:W-:Y:S01]  /*2c30*/  UIADD3.64 UR66, UPT, UPT, UR40, 0x204, URZ ;  /* 0x0000020428427897 */ /* 0x000fe2000fffe0ff */
[----:B------:R-:W-:Y:S01]  /*2c40*/  UMOV UR19, 0x40004040 ;  /* 0x4000404000137882 */ /* 0x000fe20000000000 */
[----:B------:R-:W-:Y:S01]  /*2c50*/  UMOV UR36, 0x0 ;  /* 0x0000000000247882 */ /* 0x000fe20000000000 */
[----:B------:R-:W-:Y:S01]  /*2c60*/  UMOV UR37, 0x8108490 ;  /* 0x0810849000257882 */ /* 0x000fe20000000000 */
[----:B------:R-:W-:Y:S01]  /*2c70*/  UMOV UR32, 0x0 ;  /* 0x0000000000207882 */ /* 0x000fe20000000000 */
[----:B------:R-:W-:Y:S01]  /*2c80*/  UMOV UR33, 0x8108490 ;  /* 0x0810849000217882 */ /* 0x000fe20000000000 */
[----:B------:R0:W-:Y:S01]  /*2c90*/  UTCHMMA gdesc[UR4], gdesc[UR18], tmem[UR13], tmem[UR38], idesc[UR39], !UPT ;  /* 0x00ff2612040075ea */ /* 0x0001e2000f80000d */
[----:B------:R-:W-:Y:S01]  /*2ca0*/  UMOV UR30, 0x0 ;  /* 0x00000000001e7882 */ /* 0x000fe20000000000 */
[----:B------:R-:W-:Y:S01]  /*2cb0*/  UMOV UR31, 0x8108490 ;  /* 0x08108490001f7882 */ /* 0x000fe20000000000 */
[----:B------:R0:W-:Y:S01]  /*2cc0*/  UTCHMMA gdesc[UR34], gdesc[UR40], tmem[UR13], tmem[UR36], idesc[UR37], UPT ;  /* 0x00ff2428220075ea */ /* 0x0001e2000b80000d */
        /* <DEDUP_REMOVED lines=12> */
[----:B------:R0:W-:Y:S01]  /*2d90*/  UTCHMMA gdesc[UR50], gdesc[UR64], tmem[UR13], tmem[UR24], idesc[UR25], UPT ;  /* 0x00ff1840320075ea */ /* 0x0001e2000b80000d */
[----:B------:R0:W-:Y:S01]  /*2da0*/  UTCHMMA gdesc[UR52], gdesc[UR66], tmem[UR13], tmem[UR22], idesc[UR23], UPT ;  /* 0x00ff1642340075ea */ /* 0x0001e2000b80000d */
[----:B------:R0:W-:Y:S01]  /*2db0*/  UTCBAR [UR21], URZ ;  /* 0x000000ff150073e9 */ /* 0x0001e200080000ff */
[----:B------:R-:W-:Y:S01]  /*2dc0*/  NOP ;  /* 0x0000000000007918 */ /* 0x000fe20000000000 */
.L_x_6:
[----:B------:R-:W-:Y:S05]  /*2dd0*/  @!P2 BRA `(.L_x_7) ;  /* 0x000000000008a947 */ /* 0x000fea0003800000 */
[----:B------:R-:W1:Y:S02]  /*2de0*/  SYNCS.PHASECHK.TRANS64.TRYWAIT P4, [UR9+0xc000], RZ ;  /* 0x00c000ffff0075a7 */ /* 0x000e640008081109 */
[----:B-1----:R-:W-:Y:S05]  /*2df0*/  @!P4 BRA `(.L_x_8) ;  /* 0x000000700090c947 */ /* 0x002fea0003800000 */
.L_x_7:
[----:B------:R-:W-:Y:S01]  /*2e00*/  BAR.SYNC.DEFER_BLOCKING 0x0 ;  /* 0x0000000000007b1d */ /* 0x000fe20000010000 */
[--C-:B------:R-:W-:Y:S02]  /*2e10*/  SHF.R.U32.HI R41, RZ, 0x6, R2.reuse ;  /* 0x00000006ff297819 */ /* 0x100fe40000011602 */
[----:B------:R-:W-:Y:S02]  /*2e20*/  SHF.R.U32.HI R46, RZ, 0x1, R2 ;  /* 0x00000001ff2e7819 */ /* 0x000fe40000011602 */
[----:B------:R-:W-:Y:S01]  /*2e30*/  PRMT R67, RZ, 0x7610, R67 ;  /* 0x00007610ff437816 */ /* 0x000fe20000000043 */
[----:B------:R-:W1:Y:S02]  /*2e40*/  LDCU UR6, c[0x0][0x3a8] ;  /* 0x00007500ff0677ac */ /* 0x000e640008000800 */
[----:B------:R-:W2:Y:S01]  /*2e50*/  LDC.64 R88, c[0x0][0x390] ;  /* 0x0000e400ff587b82 */ /* 0x000ea20000000a00 */
[----:B------:R-:W-:Y:S01]  /*2e60*/  LDTM.16dp32bit_t0_t15.x32 R4, tmem[UR14] ;  /* 0x0000000e000479ee */ /* 0x000fe20008a80000 */
[----:B------:R-:W1:Y:S01]  /*2e70*/  LDTM.16dp32bit_t16_t31.x32 R4, tmem[UR14+0x20] ;  /* 0x0000200e000479ee */ /* 0x000e620008aa0000 */
[----:B------:R-:W-:Y:S01]  /*2e80*/  PRMT R65, RZ, 0x7610, R65 ;  /* 0x00007610ff417816 */ /* 0x000fe20000000041 */
[----:B0-----:R-:W0:Y:S01]  /*2e90*/  LDCU.64 UR18, c[0x0][0x3d0] ;  /* 0x00007a00ff1277ac */ /* 0x001e220008000a00 */
[----:B------:R-:W-:-:S02]  /*2ea0*/  PRMT R62, RZ, 0x7610, R62 ;  /* 0x00007610ff3e7816 */ /* 0x000fc4000000003e */
[----:B------:R-:W-:Y:S01]  /*2eb0*/  PRMT R60, RZ, 0x7610, R60 ;  /* 0x00007610ff3c7816 */ /* 0x000fe2000000003c */
[----:B------:R-:W3:Y:S01]  /*2ec0*/  LDCU UR72, c[0x0][0x3d4] ;  /* 0x00007a80ff4877ac */ /* 0x000ee20008000800 */
[----:B------:R-:W4:Y:S01]  /*2ed0*/  LDC.64 R58, c[0x0][0x390] ;  /* 0x0000e400ff3a7b82 */ /* 0x000f220000000a00 */
[----:B------:R-:W-:Y:S02]  /*2ee0*/  PRMT R52, RZ, 0x7610, R52 ;  /* 0x00007610ff347816 */ /* 0x000fe40000000034 */
[----:B------:R-:W-:Y:S02]  /*2ef0*/  PRMT R56, RZ, 0x7610, R56 ;  /* 0x00007610ff387816 */ /* 0x000fe40000000038 */
[----:B------:R-:W-:Y:S02]  /*2f00*/  PRMT R54, RZ, 0x7610, R54 ;  /* 0x00007610ff367816 */ /* 0x000fe40000000036 */
[----:B------:R-:W-:Y:S01]  /*2f10*/  PRMT R50, RZ, 0x7610, R50 ;  /* 0x00007610ff327816 */ /* 0x000fe20000000032 */
[----:B------:R-:W5:Y:S01]  /*2f20*/  LDC R61, c[0x0][0x3d8] ;  /* 0x0000f600ff3d7b82 */ /* 0x000f620000000800 */
[----:B------:R-:W-:-:S02]  /*2f30*/  PRMT R48, RZ, 0x7610, R48 ;  /* 0x00007610ff307816 */ /* 0x000fc40000000030 */
[----:B------:R-:W-:Y:S01]  /*2f40*/  PRMT R64, RZ, 0x7610, R64 ;  /* 0x00007610ff407816 */ /* 0x000fe20000000040 */
[----:B0-----:R-:W-:Y:S01]  /*2f50*/  UIMAD UR4, UR8, UR18, URZ ;  /* 0x00000012080472a4 */ /* 0x001fe2000f8e02ff */
[----:B------:R-:W0:Y:S01]  /*2f60*/  @!P1 SYNCS.CCTL.IV [UR9+0xc000] ;  /* 0x00c00000ff0099b1 */ /* 0x000e220008000009 */
[----:B-1----:R-:W-:Y:S01]  /*2f70*/  FMUL R3, R4, UR6 ;  /* 0x0000000604037c20 */ /* 0x002fe20008400000 */
[----:B------:R-:W-:Y:S01]  /*2f80*/  FMUL R36, R5, UR6 ;  /* 0x0000000605247c20 */ /* 0x000fe20008400000 */
[----:B------:R-:W-:Y:S01]  /*2f90*/  FMUL R37, R6, UR6 ;  /* 0x0000000606257c20 */ /* 0x000fe20008400000 */
[----:B------:R-:W-:Y:S01]  /*2fa0*/  FMUL R38, R7, UR6 ;  /* 0x0000000607267c20 */ /* 0x000fe20008400000 */
[----:B------:R-:W-:Y:S01]  /*2fb0*/  FMUL R39, R8, UR6 ;  /* 0x0000000608277c20 */ /* 0x000fe20008400000 */
[----:B------:R-:W-:Y:S01]  /*2fc0*/  FMUL R40, R18, UR6 ;  /* 0x0000000612287c20 */ /* 0x000fe20008400000 */
[----:B------:R-:W-:Y:S01]  /*2fd0*/  USHF.L.U32 UR5, UR4, 0x1, URZ ;  /* 0x0000000104057899 */ /* 0x000fe200080006ff */
[----:B------:R-:W-:Y:S01]  /*2fe0*/  FMNMX3 R37, R3, R36, R37, !PT ;  /* 0x0000002403257276 */ /* 0x000fe20007800025 */
[----:B------:R-:W-:Y:S01]  /*2ff0*/  FMUL R3, R9, UR6 ;  /* 0x0000000609037c20 */ /* 0x000fe20008400000 */
[----:B------:R-:W-:Y:S01]  /*3000*/  FMUL R36, R10, UR6 ;  /* 0x000000060a247c20 */ /* 0x000fe20008400000 */
[----:B------:R-:W-:Y:S01]  /*3010*/  FMUL R42, R27, UR6 ;  /* 0x000000061b2a7c20 */ /* 0x000fe20008400000 */
        /* <DEDUP_REMOVED lines=15> */
[----:B------:R-:W-:Y:S01]  /*3110*/  NOP ;  /* 0x0000000000007918 */ /* 0x000fe20000000000 */
[----:B------:R-:W-:Y:S01]  /*3120*/  FMNMX3 R39, R36, R37, R38, !PT ;  /* 0x0000002524277276 */ /* 0x000fe20007800026 */
[----:B------:R-:W-:Y:S01]  /*3130*/  FMUL R37, R19, UR6 ;  /* 0x0000000613257c20 */ /* 0x000fe20008400000 */
[----:B------:R-:W1:Y:S01]  /*3140*/  LDC R36, c[0x0][0x3d8] ;  /* 0x0000f600ff247b82 */ /* 0x000e620000000800 */
[----:B------:R-:W-:Y:S01]  /*3150*/  FMUL R38, R20, UR6 ;  /* 0x0000000614267c20 */ /* 0x000fe20008400000 */
[----:B------:R-:W-:Y:S01]  /*3160*/  FMNMX3 R39, R39, R3, R40, !PT ;  /* 0x0000000327277276 */ /* 0x000fe20007800028 */
[----:B------:R-:W-:Y:S01]  /*3170*/  FMUL R3, R21, UR6 ;  /* 0x0000000615037c20 */ /* 0x000fe20008400000 */
[----:B------:R-:W-:-:S02]  /*3180*/  FMUL R40, R22, UR6 ;  /* 0x0000000616287c20 */ /* 0x000fc40008400000 */
[----:B------:R-:W-:Y:S01]  /*3190*/  FMNMX3 R37, R39, R37, R38, !PT ;  /* 0x0000002527257276 */ /* 0x000fe20007800026 */
[----:B------:R-:W-:Y:S01]  /*31a0*/  FMUL R38, R24, UR6 ;  /* 0x0000000618267c20 */ /* 0x000fe20008400000 */
[----:B------:R-:W-:Y:S02]  /*31b0*/  SHF.R.U32.HI R39, RZ, 0x2, R2 ;  /* 0x00000002ff277819 */ /* 0x000fe40000011602 */
[----:B------:R-:W-:Y:S01]  /*31c0*/  FMNMX3 R40, R37, R3, R40, !PT ;  /* 0x0000000325287276 */ /* 0x000fe20007800028 */
[----:B------:R-:W-:Y:S01]  /*31d0*/  FMUL R3, R23, UR6 ;  /* 0x0000000617037c20 */ /* 0x000fe20008400000 */
[----:B------:R-:W-:Y:S02]  /*31e0*/  LOP3.LUT R37, R2, 0x3f, RZ, 0xc0, !PT ;  /* 0x0000003f02257812 */ /* 0x000fe400078ec0ff */
[----:B------:R-:W-:Y:S02]  /*31f0*/  LOP3.LUT R39, R39, 0x38, RZ, 0xc0, !PT ;  /* 0x0000003827277812 */ /* 0x000fe400078ec0ff */
[----:B------:R-:W-:Y:S01]  /*3200*/  FMNMX3 R44, R40, R3, R38, !PT ;  /* 0x00000003282c7276 */ /* 0x000fe20007800026 */
[----:B------:R-:W-:Y:S01]  /*3210*/  FMUL R40, R25, UR6 ;  /* 0x0000000619287c20 */ /* 0x000fe20008400000 */
[----:B------:R-:W-:Y:S01]  /*3220*/  SGXT.U32 R3, R41, 0x2 ;  /* 0x000000022903781a */ /* 0x000fe20000000000 */
[----:B------:R-:W-:Y:S01]  /*3230*/  FMUL R41, R26, UR6 ;  /* 0x000000061a297c20 */ /* 0x000fe20008400000 */
[----:B------:R-:W-:Y:S01]  /*3240*/  IMAD R38, R37, UR19, RZ ;  /* 0x0000001325267c24 */ /* 0x000fe2000f8e02ff */
[----:B------:R-:W-:-:S02]  /*3250*/  LOP3.LUT R70, R39, 0x1f, R2, 0xf8, !PT ;  /* 0x0000001f27467812 */ /* 0x000fc400078ef802 */
[----:B-1----:R-:W-:Y:S01]  /*3260*/  IMAD R3, R3, R36, RZ ;  /* 0x0000002403037224 */ /* 0x002fe200078e02ff */
[----:B------:R-:W-:Y:S02]  /*3270*/  FMNMX3 R40, R44, R40, R41, !PT ;  /* 0x000000282c287276 */ /* 0x000fe40007800029 */
[----:B------:R-:W-:Y:S01]  /*3280*/  IMAD.SHL.U32 R70, R70, 0x10, RZ ;  /* 0x0000001046467824 */ /* 0x000fe200078e00ff */
[C---:B------:R-:W-:Y:S01]  /*3290*/  SHF.L.U32 R39, R38.reuse, 0x1, RZ ;  /* 0x0000000126277819 */ /* 0x040fe200000006ff */
[----:B------:R-:W-:Y:S01]  /*32a0*/  IMAD.HI R38, R38, 0x2, RZ ;  /* 0x0000000226267827 */ /* 0x000fe200078e02ff */
[----:B------:R-:W-:Y:S02]  /*32b0*/  LEA R3, R36, R3, 0x2 ;  /* 0x0000000324037211 */ /* 0x000fe400078e10ff */
[----:B--2---:R-:W-:Y:S01]  /*32c0*/  IADD3 R88, P4, P5, R39, UR5, R88 ;  /* 0x0000000527587c10 */ /* 0x004fe2000fd9e058 */
[----:B------:R-:W-:Y:S01]  /*32d0*/  UIMAD.WIDE UR4, UR4, 0x2, URZ ;  /* 0x00000002040478a5 */ /* 0x000fe2000f8e02ff */
[----:B------:R-:W-:Y:S01]  /*32e0*/  FMNMX3 R44, R40, R42, R43, !PT ;  /* 0x0000002a282c7276 */ /* 0x000fe2000780002b */
[----:B------:R-:W-:Y:S01]  /*32f0*/  IMAD R41, R36, 0x4, R3 ;  /* 0x0000000424297824 */ /* 0x000fe200078e0203 */
[----:B------:R-:W-:Y:S01]  /*3300*/  LOP3.LUT R45, R70, 0x1b0, RZ, 0xc0, !PT ;  /* 0x000001b0462d7812 */ /* 0x000fe200078ec0ff */
[----:B------:R-:W-:Y:S01]  /*3310*/  FMUL R40, R29, UR6 ;  /* 0x000000061d287c20 */ /* 0x000fe20008400000 */
[----:B------:R-:W-:Y:S01]  /*3320*/  FMUL R42, R31, UR6 ;  /* 0x000000061f2a7c20 */ /* 0x000fe20008400000 */
[----:B------:R-:W-:Y:S01]  /*3330*/  UIMAD UR4, UR8, UR18, URZ ;  /* 0x00000012080472a4 */ /* 0x000fe2000f8e02ff */
[----:B------:R-:W-:-:S02]  /*3340*/  LEA R39, R36, R41, 0x2 ;  /* 0x0000002924277211 */ /* 0x000fc400078e10ff */
[----:B------:R-:W-:Y:S01]  /*3350*/  LOP3.LUT R3, R45, 0x40, R46, 0xf8, !PT ;  /* 0x000000402d037812 */ /* 0x000fe200078ef82e */
[----:B------:R-:W-:Y:S01]  /*3360*/  USHF.L.U32 UR15, UR4, 0x1, URZ ;  /* 0x00000001040f7899 */ /* 0x000fe200080006ff */
[----:B------:R-:W-:Y:S01]  /*3370*/  FMNMX3 R40, R44, R40, R47, !PT ;  /* 0x000000282c287276 */ /* 0x000fe2000780002f */
[----:B------:R-:W-:Y:S01]  /*3380*/  IMAD R43, R36, 0x4, R39 ;  /* 0x00000004242b7824 */ /* 0x000fe200078e0227 */
[----:B------:R-:W-:Y:S01]  /*3390*/  IADD3.X R44, PT, PT, R38, UR5, R89, P4, P5 ;  /* 0x00000005262c7c10 */ /* 0x000fe2000a7ea459 */
[----:B------:R-:W-:Y:S01]  /*33a0*/  FMUL R38, R33, UR6 ;  /* 0x0000000621267c20 */ /* 0x000fe20008400000 */
[----:B------:R-:W-:Y:S01]  /*33b0*/  FMNMX3 R40, R40, R42, R49, !PT ;  /* 0x0000002a28287276 */ /* 0x000fe20007800031 */
[----:B------:R-:W-:Y:S01]  /*33c0*/  IMAD R42, R37, UR19, RZ ;  /* 0x00000013252a7c24 */ /* 0x000fe2000f8e02ff */
[----:B------:R-:W-:Y:S01]  /*33d0*/  LEA R45, R36, R43, 0x2 ;  /* 0x0000002b242d7211 */ /* 0x000fe200078e10ff */
[----:B------:R-:W-:Y:S01]  /*33e0*/  UIMAD.WIDE UR4, UR4, 0x2, URZ ;  /* 0x00000002040478a5 */ /* 0x000fe2000f8e02ff */
[----:B------:R-:W-:Y:S01]  /*33f0*/  FMNMX3 R57, R40, R38, R51, !PT ;  /* 0x0000002628397276 */ /* 0x000fe20007800033 */
[----:B------:R-:W-:-:S02]  /*3400*/  IMAD.SHL.U32 R55, R42, 0x2, RZ ;  /* 0x000000022a377824 */ /* 0x000fc400078e00ff */
[----:B------:R-:W-:Y:S01]  /*3410*/  FMUL R38, R35, UR6 ;  /* 0x0000000623267c20 */ /* 0x000fe20008400000 */
[----:B------:R-:W-:Y:S01]  /*3420*/  IMAD R47, R36, 0x4, R45 ;  /* 0x00000004242f7824 */ /* 0x000fe200078e022d */
[-C--:B------:R-:W-:Y:S01]  /*3430*/  LEA R146, P6, R43, R88.reuse, 0x1 ;  /* 0x000000582b927211 */ /* 0x080fe200078c08ff */
[----:B------:R-:W-:Y:S01]  /*3440*/  IMAD.HI R42, R42, 0x2, RZ ;  /* 0x000000022a2a7827 */ /* 0x000fe200078e02ff */
[----:B----4-:R-:W-:Y:S02]  /*3450*/  IADD3 R58, P5, P4, R55, UR15, R58 ;  /* 0x0000000f373a7c10 */ /* 0x010fe4000fcbe03a */
[----:B------:R-:W-:Y:S01]  /*3460*/  LEA R49, R36, R47, 0x2 ;  /* 0x0000002f24317211 */ /* 0x000fe200078e10ff */
[----:B------:R-:W-:Y:S01]  /*3470*/  VIADD R3, R3, UR9 ;  /* 0x0000000903037c36 */ /* 0x000fe20008000000 */
[----:B------:R-:W-:Y:S02]  /*3480*/  FMNMX R38, R38, R57, !PT ;  /* 0x0000003926267209 */ /* 0x000fe40007800000 */
[----:B------:R-:W-:Y:S01]  /*3490*/  IADD3.X R42, PT, PT, R42, UR5, R59, P5, P4 ;  /* 0x000000052a2a7c10 */ /* 0x000fe2000afe843b */
[----:B------:R-:W-:Y:S01]  /*34a0*/  IMAD R37, R36, 0x4, R49 ;  /* 0x0000000424257824 */ /* 0x000fe200078e0231 */
[----:B------:R-:W-:-:S02]  /*34b0*/  LEA R150, P4, R41, R88, 0x1 ;  /* 0x0000005829967211 */ /* 0x000fc400078808ff */
[----:B------:R-:W-:Y:S02]  /*34c0*/  LEA R148, P5, R39, R88, 0x1 ;  /* 0x0000005827947211 */ /* 0x000fe400078a08ff */
[C---:B------:R-:W-:Y:S02]  /*34d0*/  LEA R51, R36.reuse, R37, 0x2 ;  /* 0x0000002524337211 */ /* 0x040fe400078e10ff */
[-C--:B------:R-:W-:Y:S02]  /*34e0*/  LEA.HI.X.SX32 R151, R41, R44.reuse, 0x1, P4 ;  /* 0x0000002c29977211 */ /* 0x080fe400020f0eff */
[C---:B------:R-:W-:Y:S02]  /*34f0*/  LEA R53, R36.reuse, R51, 0x2 ;  /* 0x0000003324357211 */ /* 0x040fe400078e10ff */
[-C--:B------:R-:W-:Y:S02]  /*3500*/  LEA.HI.X.SX32 R149, R39, R44.reuse, 0x1, P5 ;  /* 0x0000002c27957211 */ /* 0x080fe400028f0eff */
[----:B------:R-:W-:Y:S01]  /*3510*/  LEA.HI.X.SX32 R147, R43, R44, 0x1, P6 ;  /* 0x0000002c2b937211 */ /* 0x000fe200030f0eff */
[----:B------:R-:W-:Y:S01]  /*3520*/  IMAD R55, R36, 0x4, R53 ;  /* 0x0000000424377824 */ /* 0x000fe200078e0235 */
[----:B------:R-:W-:-:S02]  /*3530*/  LEA R144, P4, R45, R88, 0x1 ;  /* 0x000000582d907211 */ /* 0x000fc400078808ff */
[----:B------:R-:W-:Y:S02]  /*3540*/  LEA R142, P5, R47, R88, 0x1 ;  /* 0x000000582f8e7211 */ /* 0x000fe400078a08ff */
[C---:B------:R-:W-:Y:S02]  /*3550*/  LEA R57, R36.reuse, R55, 0x2 ;  /* 0x0000003724397211 */ /* 0x040fe400078e10ff */
[----:B------:R-:W-:Y:S02]  /*3560*/  LEA.HI.X.SX32 R145, R45, R44, 0x1, P4 ;  /* 0x0000002c2d917211 */ /* 0x000fe400020f0eff */
[C---:B------:R-:W-:Y:S02]  /*3570*/  LEA R59, R36.reuse, R57, 0x2 ;  /* 0x00000039243b7211 */ /* 0x040fe400078e10ff */
[----:B------:R-:W-:Y:S02]  /*3580*/  LEA R134, P4, R37, R88, 0x1 ;  /* 0x0000005825867211 */ /* 0x000fe400078808ff */
[-C--:B------:R-:W-:Y:S01]  /*3590*/  LEA.HI.X.SX32 R143, R47, R44.reuse, 0x1, P5 ;  /* 0x0000002c2f8f7211 */ /* 0x080fe200028f0eff */
[----:B------:R-:W-:Y:S01]  /*35a0*/  IMAD R41, R36, 0x4, R59 ;  /* 0x0000000424297824 */ /* 0x000fe200078e023b */
[----:B------:R-:W-:-:S02]  /*35b0*/  LEA.HI.X.SX32 R135, R37, R44, 0x1, P4 ;  /* 0x0000002c25877211 */ /* 0x000fc400020f0eff */
[C---:B------:R-:W-:Y:S02]  /*35c0*/  LEA R136, P6, R49.reuse, R88, 0x1 ;  /* 0x0000005831887211 */ /* 0x040fe400078c08ff */
[C---:B------:R-:W-:Y:S02]  /*35d0*/  LEA R39, R36.reuse, R41, 0x2 ;  /* 0x0000002924277211 */ /* 0x040fe400078e10ff */
[----:B------:R-:W-:Y:S02]  /*35e0*/  LEA.HI.X.SX32 R137, R49, R44, 0x1, P6 ;  /* 0x0000002c31897211 */ /* 0x000fe400030f0eff */
[-C--:B------:R-:W-:Y:S01]  /*35f0*/  LEA R132, P5, R51, R88.reuse, 0x1 ;  /* 0x0000005833847211 */ /* 0x080fe200078a08ff */
[----:B------:R-:W-:Y:S01]  /*3600*/  IMAD R43, R36, 0x4, R39 ;  /* 0x00000004242b7824 */ /* 0x000fe200078e0227 */
[----:B------:R-:W-:Y:S02]  /*3610*/  LEA R128, P4, R55, R88, 0x1 ;  /* 0x0000005837807211 */ /* 0x000fe400078808ff */
[----:B------:R-:W-:-:S02]  /*3620*/  LEA.HI.X.SX32 R133, R51, R44, 0x1, P5 ;  /* 0x0000002c33857211 */ /* 0x000fc400028f0eff */
[C---:B------:R-:W-:Y:S02]  /*3630*/  LEA R45, R36.reuse, R43, 0x2 ;  /* 0x0000002b242d7211 */ /* 0x040fe400078e10ff */
[----:B------:R-:W-:Y:S02]  /*3640*/  LEA.HI.X.SX32 R129, R55, R44, 0x1, P4 ;  /* 0x0000002c37817211 */ /* 0x000fe400020f0eff */
[-C--:B------:R-:W-:Y:S01]  /*3650*/  LEA R130, P6, R53, R88.reuse, 0x1 ;  /* 0x0000005835827211 */ /* 0x080fe200078c08ff */
[C---:B------:R-:W-:Y:S01]  /*3660*/  IMAD R37, R36.reuse, 0x4, R45 ;  /* 0x0000000424257824 */ /* 0x040fe200078e022d */
[-C--:B------:R-:W-:Y:S02]  /*3670*/  LEA R126, P5, R57, R88.reuse, 0x1 ;  /* 0x00000058397e7211 */ /* 0x080fe400078a08ff */
[----:B------:R-:W-:Y:S02]  /*3680*/  LEA R122, P4, R41, R88, 0x1 ;  /* 0x00000058297a7211 */ /* 0x000fe400078808ff */
[----:B------:R-:W-:-:S02]  /*3690*/  LEA R47, R36, R37, 0x2 ;  /* 0x00000025242f7211 */ /* 0x000fc400078e10ff */
[-C--:B------:R-:W-:Y:S02]  /*36a0*/  LEA.HI.X.SX32 R131, R53, R44.reuse, 0x1, P6 ;  /* 0x0000002c35837211 */ /* 0x080fe400030f0eff */
[-C--:B------:R-:W-:Y:S01]  /*36b0*/  LEA.HI.X.SX32 R127, R57, R44.reuse, 0x1, P5 ;  /* 0x0000002c397f7211 */ /* 0x080fe200028f0eff */
[C---:B------:R-:W-:Y:S01]  /*36c0*/  IMAD R49, R36.reuse, 0x4, R47 ;  /* 0x0000000424317824 */ /* 0x040fe200078e022f */
[----:B------:R-:W-:Y:S02]  /*36d0*/  LEA.HI.X.SX32 R123, R41, R44, 0x1, P4 ;  /* 0x0000002c297b7211 */ /* 0x000fe400020f0eff */
[-C--:B------:R-:W-:Y:S02]  /*36e0*/  LEA R124, P6, R59, R88.reuse, 0x1 ;  /* 0x000000583b7c7211 */ /* 0x080fe400078c08ff */
[----:B------:R-:W-:Y:S02]  /*36f0*/  LEA R51, R36, R49, 0x2 ;  /* 0x0000003124337211 */ /* 0x000fe400078e10ff */
[----:B------:R-:W-:-:S02]  /*3700*/  LEA R120, P5, R39, R88, 0x1 ;  /* 0x0000005827787211 */ /* 0x000fc400078a08ff */
[-C--:B------:R-:W-:Y:S01]  /*3710*/  LEA.HI.X.SX32 R125, R59, R44.reuse, 0x1, P6 ;  /* 0x0000002c3b7d7211 */ /* 0x080fe200030f0eff */
[C---:B------:R-:W-:Y:S01]  /*3720*/  IMAD R41, R36.reuse, 0x4, R51 ;  /* 0x0000000424297824 */ /* 0x040fe200078e0233 */
[----:B------:R-:W-:Y:S02]  /*3730*/  LEA.HI.X.SX32 R121, R39, R44, 0x1, P5 ;  /* 0x0000002c27797211 */ /* 0x000fe400028f0eff */
[C---:B------:R-:W-:Y:S02]  /*3740*/  LEA R118, P6, R43.reuse, R88, 0x1 ;  /* 0x000000582b767211 */ /* 0x040fe400078c08ff */
[C---:B------:R-:W-:Y:S02]  /*3750*/  LEA R39, R36.reuse, R41, 0x2 ;  /* 0x0000002924277211 */ /* 0x040fe400078e10ff */
[----:B------:R-:W-:Y:S02]  /*3760*/  LEA.HI.X.SX32 R119, R43, R44, 0x1, P6 ;  /* 0x0000002c2b777211 */ /* 0x000fe400030f0eff */
[-C--:B------:R-:W-:Y:S01]  /*3770*/  LEA R114, P5, R37, R88.reuse, 0x1 ;  /* 0x0000005825727211 */ /* 0x080fe200078a08ff */
[----:B------:R-:W-:Y:S01]  /*3780*/  IMAD R43, R36, 0x4, R39 ;  /* 0x00000004242b7824 */ /* 0x000fe200078e0227 */
[----:B------:R-:W-:-:S02]  /*3790*/  LEA R116, P4, R45, R88, 0x1 ;  /* 0x000000582d747211 */ /* 0x000fc400078808ff */
[----:B------:R-:W-:Y:S02]  /*37a0*/  LEA.HI.X.SX32 R115, R37, R44, 0x1, P5 ;  /* 0x0000002c25737211 */ /* 0x000fe400028f0eff */
[----:B------:R-:W-:Y:S02]  /*37b0*/  LEA R112, P6, R47, R88, 0x1 ;  /* 0x000000582f707211 */ /* 0x000fe400078c08ff */
[C---:B------:R-:W-:Y:S02]  /*37c0*/  LEA R37, R36.reuse, R43, 0x2 ;  /* 0x0000002b24257211 */ /* 0x040fe400078e10ff */
[-C--:B------:R-:W-:Y:S02]  /*37d0*/  LEA.HI.X.SX32 R117, R45, R44.reuse, 0x1, P4 ;  /* 0x0000002c2d757211 */ /* 0x080fe400020f0eff */
[----:B------:R-:W-:Y:S01]  /*37e0*/  LEA.HI.X.SX32 R113, R47, R44, 0x1, P6 ;  /* 0x0000002c2f717211 */ /* 0x000fe200030f0eff */
[----:B------:R-:W-:Y:S01]  /*37f0*/  IMAD R45, R36, 0x4, R37 ;  /* 0x00000004242d7824 */ /* 0x000fe200078e0225 */
[-C--:B------:R-:W-:Y:S01]  /*3800*/  LEA R110, P4, R49, R88.reuse, 0x1 ;  /* 0x00000058316e7211 */ /* 0x080fe200078808ff */
[----:B------:R-:W1:Y:S01]  /*3810*/  SHFL.BFLY PT, R47, R38, 0x10, 0x1f ;  /* 0x0e001f00262f7f89 */ /* 0x000e6200000e0000 */
[----:B------:R-:W-:-:S02]  /*3820*/  LEA R106, P6, R41, R88, 0x1 ;  /* 0x00000058296a7211 */ /* 0x000fc400078c08ff */
[-C--:B------:R-:W-:Y:S02]  /*3830*/  LEA.HI.X.SX32 R111, R49, R44.reuse, 0x1, P4 ;  /* 0x0000002c316f7211 */ /* 0x080fe400020f0eff */
[----:B------:R-:W-:Y:S02]  /*3840*/  LEA.HI.X.SX32 R107, R41, R44, 0x1, P6 ;  /* 0x0000002c296b7211 */ /* 0x000fe400030f0eff */
[-C--:B------:R-:W-:Y:S02]  /*3850*/  LEA R108, P5, R51, R88.reuse, 0x1 ;  /* 0x00000058336c7211 */ /* 0x080fe400078a08ff */
[----:B------:R-:W-:Y:S02]  /*3860*/  LEA R104, P4, R39, R88, 0x1 ;  /* 0x0000005827687211 */ /* 0x000fe400078808ff */
[----:B------:R-:W-:Y:S02]  /*3870*/  LEA R41, R36, R45, 0x2 ;  /* 0x0000002d24297211 */ /* 0x000fe400078e10ff */
[----:B------:R-:W-:-:S02]  /*3880*/  LEA.HI.X.SX32 R109, R51, R44, 0x1, P5 ;  /* 0x0000002c336d7211 */ /* 0x000fc400028f0eff */
[----:B------:R-:W-:Y:S01]  /*3890*/  LEA.HI.X.SX32 R105, R39, R44, 0x1, P4 ;  /* 0x0000002c27697211 */ /* 0x000fe200020f0eff */
[C---:B------:R-:W-:Y:S01]  /*38a0*/  IMAD R39, R36.reuse, 0x4, R41 ;  /* 0x0000000424277824 */ /* 0x040fe200078e0229 */
[-C--:B------:R-:W-:Y:S02]  /*38b0*/  LEA R102, P5, R43, R88.reuse, 0x1 ;  /* 0x000000582b667211 */ /* 0x080fe400078a08ff */
[----:B------:R-:W-:Y:S02]  /*38c0*/  LEA R100, P4, R37, R88, 0x1 ;  /* 0x0000005825647211 */ /* 0x000fe400078808ff */
[-C--:B------:R-:W-:Y:S02]  /*38d0*/  LEA.HI.X.SX32 R103, R43, R44.reuse, 0x1, P5 ;  /* 0x0000002c2b677211 */ /* 0x080fe400028f0eff */
[----:B------:R-:W-:Y:S02]  /*38e0*/  LEA R43, R36, R39, 0x2 ;  /* 0x00000027242b7211 */ /* 0x000fe400078e10ff */
[----:B------:R-:W-:-:S02]  /*38f0*/  LEA.HI.X.SX32 R101, R37, R44, 0x1, P4 ;  /* 0x0000002c25657211 */ /* 0x000fc400020f0eff */
[C---:B------:R-:W-:Y:S01]  /*3900*/  LEA R96, P4, R41.reuse, R88, 0x1 ;  /* 0x0000005829607211 */ /* 0x040fe200078808ff */
[----:B------:R-:W-:Y:S01]  /*3910*/  IMAD R37, R36, 0x4, R43 ;  /* 0x0000000424257824 */ /* 0x000fe200078e022b */
[----:B-1----:R-:W-:Y:S02]  /*3920*/  FMNMX3 R78, R38, -INF , R47, !PT ;  /* 0xff800000264e7876 */ /* 0x002fe4000780002f */
[----:B------:R-:W-:Y:S02]  /*3930*/  LEA.HI.X.SX32 R97, R41, R44, 0x1, P4 ;  /* 0x0000002c29617211 */ /* 0x000fe400020f0eff */
[C---:B------:R-:W-:Y:S02]  /*3940*/  LEA R90, P4, R37.reuse, R88, 0x1 ;  /* 0x00000058255a7211 */ /* 0x040fe400078808ff */
[----:B------:R-:W-:Y:S02]  /*3950*/  LEA R36, R36, R37, 0x2 ;  /* 0x0000002524247211 */ /* 0x000fe400078e10ff */
[----:B------:R-:W-:Y:S01]  /*3960*/  LEA.HI.X.SX32 R91, R37, R44, 0x1, P4 ;  /* 0x0000002c255b7211 */ /* 0x000fe200020f0eff */
[----:B------:R-:W-:Y:S01]  /*3970*/  FADD R37, -R78, -INF ;  /* 0xff8000004e257421 */ /* 0x000fe20000000100 */
[----:B------:R-:W-:-:S02]  /*3980*/  LEA R98, P5, R45, R88, 0x1 ;  /* 0x000000582d627211 */ /* 0x000fc400078a08ff */
[----:B------:R-:W-:Y:S01]  /*3990*/  SHF.R.U32.HI R46, RZ, 0x6, R2 ;  /* 0x00000006ff2e7819 */ /* 0x000fe20000011602 */
[----:B------:R-:W-:Y:S01]  /*39a0*/  FMUL R37, R37, 1.4426950216293334961 ;  /* 0x3fb8aa3b25257820 */ /* 0x000fe20000400000 */
[----:B------:R-:W-:Y:S02]  /*39b0*/  LEA.HI.X.SX32 R99, R45, R44, 0x1, P5 ;  /* 0x0000002c2d637211 */ /* 0x000fe400028f0eff */
[C---:B------:R-:W-:Y:S01]  /*39c0*/  LEA R94, P5, R39.reuse, R88, 0x1 ;  /* 0x00000058275e7211 */ /* 0x040fe200078a08ff */
[----:B------:R1:W0:Y:S01]  /*39d0*/  MUFU.EX2 R138, R37 ;  /* 0x00000025008a7308 */ /* 0x0002220000000800 */
[----:B------:R-:W-:Y:S02]  /*39e0*/  SGXT.U32 R40, R46, 0x2 ;  /* 0x000000022e28781a */ /* 0x000fe40000000000 */
[----:B------:R-:W-:Y:S02]  /*39f0*/  LEA.HI.X.SX32 R95, R39, R44, 0x1, P5 ;  /* 0x0000002c275f7211 */ /* 0x000fe400028f0eff */
[----:B------:R-:W-:Y:S01]  /*3a00*/  PRMT R39, RZ, 0x7610, R39 ;  /* 0x00007610ff277816 */ /* 0x000fe20000000027 */
[----:B-----5:R-:W-:Y:S01]  /*3a10*/  IMAD R63, R40, R61, RZ ;  /* 0x0000003d283f7224 */ /* 0x020fe200078e02ff */
[----:B------:R-:W-:-:S02]  /*3a20*/  LEA R92, P6, R43, R88, 0x1 ;  /* 0x000000582b5c7211 */ /* 0x000fc400078c08ff */
[----:B-1----:R-:W-:Y:S01]  /*3a30*/  PRMT R37, RZ, 0x7610, R37 ;  /* 0x00007610ff257816 */ /* 0x002fe20000000025 */
[--C-:B------:R-:W-:Y:S01]  /*3a40*/  IMAD R61, R61, 0x4, R63.reuse ;  /* 0x000000043d3d7824 */ /* 0x100fe200078e023f */
[----:B------:R-:W-:Y:S02]  /*3a50*/  LEA R80, P4, R63, R58, 0x1 ;  /* 0x0000003a3f507211 */ /* 0x000fe400078808ff */
[----:B------:R-:W-:Y:S02]  /*3a60*/  LEA.HI.X.SX32 R93, R43, R44, 0x1, P6 ;  /* 0x0000002c2b5d7211 */ /* 0x000fe400030f0eff */
[----:B------:R-:W-:Y:S01]  /*3a70*/  LEA R82, P5, R61, R58, 0x1 ;  /* 0x0000003a3d527211 */ /* 0x000fe200078a08ff */
[----:B0-----:R-:W-:Y:S01]  /*3a80*/  STSM.16.M88 [R3+0x8000], R138 ;  /* 0x0080008a03007844 */ /* 0x001fe20000000000 */
[-C--:B------:R-:W-:Y:S02]  /*3a90*/  LEA.HI.X.SX32 R81, R63, R42.reuse, 0x1, P4 ;  /* 0x0000002a3f517211 */ /* 0x080fe400020f0eff */
[----:B------:R-:W-:Y:S01]  /*3aa0*/  LEA.HI.X.SX32 R83, R61, R42, 0x1, P5 ;  /* 0x0000002a3d537211 */ /* 0x000fe200028f0eff */
[----:B------:R-:W-:Y:S01]  /*3ab0*/  BAR.SYNC.DEFER_BLOCKING 0x0 ;  /* 0x0000000000007b1d */ /* 0x000fe20000010000 */
[----:B------:R-:W-:-:S02]  /*3ac0*/  PRMT R63, RZ, 0x7610, R63 ;  /* 0x00007610ff3f7816 */ /* 0x000fc4000000003f */
[----:B------:R-:W-:Y:S02]  /*3ad0*/  PRMT R45, RZ, 0x7610, R45 ;  /* 0x00007610ff2d7816 */ /* 0x000fe4000000002d */
[----:B------:R-:W-:Y:S02]  /*3ae0*/  PRMT R57, RZ, 0x7610, R57 ;  /* 0x00007610ff397816 */ /* 0x000fe40000000039 */
[----:B------:R-:W-:Y:S02]  /*3af0*/  PRMT R61, RZ, 0x7610, R61 ;  /* 0x00007610ff3d7816 */ /* 0x000fe4000000003d */
[----:B------:R-:W-:Y:S02]  /*3b00*/  PRMT R43, RZ, 0x7610, R43 ;  /* 0x00007610ff2b7816 */ /* 0x000fe4000000002b */
[----:B------:R-:W-:Y:S02]  /*3b10*/  PRMT R59, RZ, 0x7610, R59 ;  /* 0x00007610ff3b7816 */ /* 0x000fe4000000003b */
[----:B------:R-:W-:-:S02]  /*3b20*/  PRMT R51, RZ, 0x7610, R51 ;  /* 0x00007610ff337816 */ /* 0x000fc40000000033 */
[----:B------:R-:W-:Y:S02]  /*3b30*/  PRMT R55, RZ, 0x7610, R55 ;  /* 0x00007610ff377816 */ /* 0x000fe40000000037 */
[----:B------:R-:W-:Y:S02]  /*3b40*/  PRMT R41, RZ, 0x7610, R41 ;  /* 0x00007610ff297816 */ /* 0x000fe40000000029 */
[----:B------:R-:W-:Y:S02]  /*3b50*/  PRMT R53, RZ, 0x7610, R53 ;  /* 0x00007610ff357816 */ /* 0x000fe40000000035 */
[----:B------:R-:W-:Y:S02]  /*3b60*/  PRMT R47, RZ, 0x7610, R47 ;  /* 0x00007610ff2f7816 */ /* 0x000fe4000000002f */
[----:B------:R-:W-:Y:S01]  /*3b70*/  PRMT R49, RZ, 0x7610, R49 ;  /* 0x00007610ff317816 */ /* 0x000fe20000000031 */
[----:B------:R-:W2:Y:S01]  /*3b80*/  @P2 LDG.E.U16 R39, desc[UR16][R142.64] ;  /* 0x000000108e272981 */ /* 0x000ea2000c1e1500 */
[----:B------:R-:W-:-:S02]  /*3b90*/  PRMT R58, RZ, 0x7610, R58 ;  /* 0x00007610ff3a7816 */ /* 0x000fc4000000003a */
[C---:B------:R-:W-:Y:S01]  /*3ba0*/  LEA R88, P6, R36.reuse, R88, 0x1 ;  /* 0x0000005824587211 */ /* 0x040fe200078c08ff */
[----:B------:R-:W4:Y:S01]  /*3bb0*/  @P2 LDG.E.U16 R37, desc[UR16][R94.64] ;  /* 0x000000105e252981 */ /* 0x000f22000c1e1500 */
[----:B------:R-:W-:Y:S02]  /*3bc0*/  PRMT R40, RZ, 0x7610, R40 ;  /* 0x00007610ff287816 */ /* 0x000fe40000000028 */
[----:B------:R-:W-:Y:S01]  /*3bd0*/  LEA.HI.X.SX32 R89, R36, R44, 0x1, P6 ;  /* 0x0000002c24597211 */ /* 0x000fe200030f0eff */
[----:B------:R-:W5:Y:S01]  /*3be0*/  @P2 LDG.E.U16 R67, desc[UR16][R80.64] ;  /* 0x0000001050432981 */ /* 0x000f62000c1e1500 */
[----:B------:R-:W-:Y:S02]  /*3bf0*/  PRMT R36, RZ, 0x7610, R36 ;  /* 0x00007610ff247816 */ /* 0x000fe40000000024 */
[----:B------:R-:W-:Y:S01]  /*3c00*/  PRMT R46, RZ, 0x7610, R46 ;  /* 0x00007610ff2e7816 */ /* 0x000fe2000000002e */
[----:B------:R-:W3:Y:S01]  /*3c10*/  @P2 LDG.E.U16 R63, desc[UR16][R150.64] ;  /* 0x00000010963f2981 */ /* 0x000ee2000c1e1500 */
[----:B------:R-:W-:-:S02]  /*3c20*/  PRMT R38, RZ, 0x7610, R38 ;  /* 0x00007610ff267816 */ /* 0x000fc40000000026 */
[----:B------:R-:W-:Y:S01]  /*3c30*/  PRMT R42, RZ, 0x7610, R42 ;  /* 0x00007610ff2a7816 */ /* 0x000fe2000000002a */
[----:B------:R-:W3:Y:S01]  /*3c40*/  @P2 LDG.E.U16 R45, desc[UR16][R146.64] ;  /* 0x00000010922d2981 */ /* 0x000ee2000c1e1500 */
[----:B------:R-:W-:-:S03]  /*3c50*/  PRMT R44, RZ, 0x7610, R44 ;  /* 0x00007610ff2c7816 */ /* 0x000fc6000000002c */
[----:B------:R-:W3:Y:S04]  /*3c60*/  @P2 LDG.E.U16 R65, desc[UR16][R134.64] ;  /* 0x0000001086412981 */ /* 0x000ee8000c1e1500 */
        /* <DEDUP_REMOVED lines=27> */
[--C-:B------:R-:W-:Y:S01]  /*3e20*/  FFMA R4, R4, UR6, -R78.reuse ;  /* 0x0000000604047c23 */ /* 0x100fe2000800084e */
[--C-:B------:R-:W-:Y:S01]  /*3e30*/  FFMA R5, R5, UR6, -R78.reuse ;  /* 0x0000000605057c23 */ /* 0x100fe2000800084e */
[----:B------:R-:W-:-:S02]  /*3e40*/  FFMA R6, R6, UR6, -R78 ;  /* 0x0000000606067c23 */ /* 0x000fc4000800084e */
[----:B------:R-:W-:Y:S01]  /*3e50*/  FMUL R4, R4, 1.4426950216293334961 ;  /* 0x3fb8aa3b04047820 */ /* 0x000fe20000400000 */
[----:B------:R-:W-:Y:S01]  /*3e60*/  FMUL R5, R5, 1.4426950216293334961 ;  /* 0x3fb8aa3b05057820 */ /* 0x000fe20000400000 */
[----:B------:R-:W-:Y:S01]  /*3e70*/  FMUL R6, R6, 1.4426950216293334961 ;  /* 0x3fb8aa3b06067820 */ /* 0x000fe20000400000 */
[--C-:B------:R-:W-:Y:S01]  /*3e80*/  FFMA R7, R7, UR6, -R78.reuse ;  /* 0x0000000607077c23 */ /* 0x100fe2000800084e */
[----:B------:R-:W-:Y:S02]  /*3e90*/  FFMA R8, R8, UR6, -R78 ;  /* 0x0000000608087c23 */ /* 0x000fe4000800084e */
[----:B------:R-:W-:Y:S01]  /*3ea0*/  MUFU.EX2 R4, R4 ;  /* 0x0000000400047308 */ /* 0x000fe20000000800 */
[----:B------:R-:W-:Y:S01]  /*3eb0*/  FMUL R7, R7, 1.4426950216293334961 ;  /* 0x3fb8aa3b07077820 */ /* 0x000fe20000400000 */
[----:B------:R-:W-:-:S06]  /*3ec0*/  FMUL R8, R8, 1.4426950216293334961 ;  /* 0x3fb8aa3b08087820 */ /* 0x000fcc0000400000 */
[----:B------:R-:W0:Y:S01]  /*3ed0*/  MUFU.EX2 R5, R5 ;  /* 0x0000000500057308 */ /* 0x000e220000000800 */
[----:B------:R-:W-:Y:S01]  /*3ee0*/  FFMA R9, R9, UR6, -R78 ;  /* 0x0000000609097c23 */ /* 0x000fe2000800084e */
[C---:B------:R-:W-:Y:S02]  /*3ef0*/  LOP3.LUT R77, R2.reuse, 0xc0, RZ, 0xc0, !PT ;  /* 0x000000c0024d7812 */ /* 0x040fe400078ec0ff */
[----:B------:R-:W-:-:S04]  /*3f00*/  LOP3.LUT R69, R2, 0xff, RZ, 0xc0, !PT ;  /* 0x000000ff02457812 */ /* 0x000fc800078ec0ff */
[----:B------:R-:W1:Y:S01]  /*3f10*/  MUFU.EX2 R6, R6 ;  /* 0x0000000600067308 */ /* 0x000e620000000800 */
[----:B------:R-:W-:Y:S01]  /*3f20*/  FMUL R9, R9, 1.4426950216293334961 ;  /* 0x3fb8aa3b09097820 */ /* 0x000fe20000400000 */
[----:B------:R-:W-:Y:S01]  /*3f30*/  FFMA R10, R10, UR6, -R78 ;  /* 0x000000060a0a7c23 */ /* 0x000fe2000800084e */
[----:B------:R-:W-:-:S05]  /*3f40*/  SHF.R.U32.HI R77, RZ, 0x2, R77 ;  /* 0x00000002ff4d7819 */ /* 0x000fca000001164d */
[----:B------:R-:W1:Y:S01]  /*3f50*/  MUFU.EX2 R7, R7 ;  /* 0x0000000700077308 */ /* 0x000e620000000800 */
[----:B------:R-:W-:Y:S01]  /*3f60*/  SHF.L.U32 R76, R69, 0x1, RZ ;  /* 0x00000001454c7819 */ /* 0x000fe200000006ff */
[----:B------:R-:W-:Y:S01]  /*3f70*/  FMUL R10, R10, 1.4426950216293334961 ;  /* 0x3fb8aa3b0a0a7820 */ /* 0x000fe20000400000 */
[----:B------:R-:W-:-:S05]  /*3f80*/  FFMA R11, R11, UR6, -R78 ;  /* 0x000000060b0b7c23 */ /* 0x000fca000800084e */
[----:B------:R-:W1:Y:S01]  /*3f90*/  MUFU.EX2 R8, R8 ;  /* 0x0000000800087308 */ /* 0x000e620000000800 */
[----:B------:R-:W-:Y:S01]  /*3fa0*/  LOP3.LUT R76, R76, R77, RZ, 0x3c, !PT ;  /* 0x0000004d4c4c7212 */ /* 0x000fe200078e3cff */
[----:B0-----:R-:W-:Y:S01]  /*3fb0*/  FADD R77, R4, R5 ;  /* 0x00000005044d7221 */ /* 0x001fe20000000000 */
[----:B------:R-:W-:Y:S01]  /*3fc0*/  FMUL R11, R11, 1.4426950216293334961 ;  /* 0x3fb8aa3b0b0b7820 */ /* 0x000fe20000400000 */
[----:B------:R-:W-:-:S04]  /*3fd0*/  FFMA R12, R12, UR6, -R78 ;  /* 0x000000060c0c7c23 */ /* 0x000fc8000800084e */
[----:B------:R-:W0:Y:S01]  /*3fe0*/  MUFU.EX2 R9, R9 ;  /* 0x0000000900097308 */ /* 0x000e220000000800 */
[----:B-1----:R-:W-:Y:S01]  /*3ff0*/  FADD R140, R6, R77 ;  /* 0x0000004d068c7221 */ /* 0x002fe20000000000 */
[----:B------:R-:W-:Y:S01]  /*4000*/  FMUL R12, R12, 1.4426950216293334961 ;  /* 0x3fb8aa3b0c0c7820 */ /* 0x000fe20000400000 */
[----:B------:R-:W-:-:S05]  /*4010*/  FFMA R13, R13, UR6, -R78 ;  /* 0x000000060d0d7c23 */ /* 0x000fca000800084e */
[----:B------:R-:W1:Y:S01]  /*4020*/  MUFU.EX2 R10, R10 ;  /* 0x0000000a000a7308 */ /* 0x000e620000000800 */
[----:B------:R-:W-:Y:S01]  /*4030*/  FADD R77, R7, R140 ;  /* 0x0000008c074d7221 */ /* 0x000fe20000000000 */
[----:B------:R-:W-:Y:S01]  /*4040*/  FMUL R13, R13, 1.4426950216293334961 ;  /* 0x3fb8aa3b0d0d7820 */ /* 0x000fe20000400000 */
[----:B------:R-:W-:-:S05]  /*4050*/  FFMA R14, R14, UR6, -R78 ;  /* 0x000000060e0e7c23 */ /* 0x000fca000800084e */
[----:B------:R-:W1:Y:S01]  /*4060*/  MUFU.EX2 R11, R11 ;  /* 0x0000000b000b7308 */ /* 0x000e620000000800 */
[----:B------:R-:W-:Y:S01]  /*4070*/  FADD R140, R8, R77 ;  /* 0x0000004d088c7221 */ /* 0x000fe20000000000 */
[----:B------:R-:W-:Y:S01]  /*4080*/  FMUL R14, R14, 1.4426950216293334961 ;  /* 0x3fb8aa3b0e0e7820 */ /* 0x000fe20000400000 */
[----:B------:R-:W-:-:S05]  /*4090*/  FFMA R15, R15, UR6, -R78 ;  /* 0x000000060f0f7c23 */ /* 0x000fca000800084e */
[----:B------:R-:W1:Y:S01]  /*40a0*/  MUFU.EX2 R12, R12 ;  /* 0x0000000c000c7308 */ /* 0x000e620000000800 */
[----:B0-----:R-:W-:Y:S01]  /*40b0*/  FADD R77, R9, R140 ;  /* 0x0000008c094d7221 */ /* 0x001fe20000000000 */
[----:B------:R-:W-:Y:S01]  /*40c0*/  FMUL R15, R15, 1.4426950216293334961 ;  /* 0x3fb8aa3b0f0f7820 */ /* 0x000fe20000400000 */
[----:B------:R-:W-:Y:S01]  /*40d0*/  FFMA R16, R16, UR6, -R78 ;  /* 0x0000000610107c23 */ /* 0x000fe2000800084e */
[----:B------:R-:W-:-:S04]  /*40e0*/  LOP3.LUT R70, R70, 0x1f0, RZ, 0xc0, !PT ;  /* 0x000001f046467812 */ /* 0x000fc800078ec0ff */
[----:B------:R-:W0:Y:S01]  /*40f0*/  MUFU.EX2 R13, R13 ;  /* 0x0000000d000d7308 */ /* 0x000e220000000800 */
[----:B-1----:R-:W-:Y:S01]  /*4100*/  FADD R140, R10, R77 ;  /* 0x0000004d0a8c7221 */ /* 0x002fe20000000000 */
[----:B------:R-:W-:Y:S01]  /*4110*/  FMUL R16, R16, 1.4426950216293334961 ;  /* 0x3fb8aa3b10107820 */ /* 0x000fe20000400000 */
[----:B------:R-:W-:Y:S01]  /*4120*/  FFMA R17, R17, UR6, -R78 ;  /* 0x0000000611117c23 */ /* 0x000fe2000800084e */
[----:B------:R-:W1:Y:S04]  /*4130*/  LDSM.16.M88 R141, [R70+UR9+0x8000] ;  /* 0x00800009468d783b */ /* 0x000e680008000000 */
[----:B------:R-:W0:Y:S01]  /*4140*/  MUFU.EX2 R14, R14 ;  /* 0x0000000e000e7308 */ /* 0x000e220000000800 */
[----:B------:R-:W-:Y:S01]  /*4150*/  BAR.SYNC.DEFER_BLOCKING 0x0 ;  /* 0x0000000000007b1d */ /* 0x000fe20000010000 */
[----:B------:R-:W-:Y:S01]  /*4160*/  FADD R77, R11, R140 ;  /* 0x0000008c0b4d7221 */ /* 0x000fe20000000000 */
[----:B------:R-:W-:Y:S01]  /*4170*/  FMUL R17, R17, 1.4426950216293334961 ;  /* 0x3fb8aa3b11117820 */ /* 0x000fe20000400000 */
[----:B------:R-:W-:-:S04]  /*4180*/  FFMA R18, R18, UR6, -R78 ;  /* 0x0000000612127c23 */ /* 0x000fc8000800084e */
[----:B------:R-:W1:Y:S01]  /*4190*/  MUFU.EX2 R15, R15 ;  /* 0x0000000f000f7308 */ /* 0x000e620000000800 */
[----:B------:R-:W-:Y:S01]  /*41a0*/  FADD R140, R12, R77 ;  /* 0x0000004d0c8c7221 */ /* 0x000fe20000000000 */
[----:B------:R-:W-:Y:S01]  /*41b0*/  FMUL R18, R18, 1.4426950216293334961 ;  /* 0x3fb8aa3b12127820 */ /* 0x000fe20000400000 */
[----:B------:R-:W-:-:S05]  /*41c0*/  FFMA R19, R19, UR6, -R78 ;  /* 0x0000000613137c23 */ /* 0x000fca000800084e */
[----:B------:R-:W1:Y:S01]  /*41d0*/  MUFU.EX2 R16, R16 ;  /* 0x0000001000107308 */ /* 0x000e620000000800 */
[----:B0-----:R-:W-:Y:S01]  /*41e0*/  FADD R77, R13, R140 ;  /* 0x0000008c0d4d7221 */ /* 0x001fe20000000000 */
[----:B------:R-:W-:Y:S01]  /*41f0*/  FMUL R19, R19, 1.4426950216293334961 ;  /* 0x3fb8aa3b13137820 */ /* 0x000fe20000400000 */
[----:B------:R-:W-:-:S05]  /*4200*/  FFMA R20, R20, UR6, -R78 ;  /* 0x0000000614147c23 */ /* 0x000fca000800084e */
[----:B------:R-:W0:Y:S01]  /*4210*/  MUFU.EX2 R17, R17 ;  /* 0x0000001100117308 */ /* 0x000e220000000800 */
[----:B------:R-:W-:Y:S01]  /*4220*/  FADD R140, R14, R77 ;  /* 0x0000004d0e8c7221 */ /* 0x000fe20000000000 */
[----:B------:R-:W-:Y:S01]  /*4230*/  FMUL R20, R20, 1.4426950216293334961 ;  /* 0x3fb8aa3b14147820 */ /* 0x000fe20000400000 */
[----:B------:R-:W-:-:S05]  /*4240*/  FFMA R21, R21, UR6, -R78 ;  /* 0x0000000615157c23 */ /* 0x000fca000800084e */
        /* <DEDUP_REMOVED lines=8> */
[----:B------:R-:W0:Y:S01]  /*42d0*/  MUFU.EX2 R20, R20 ;  /* 0x0000001400147308 */ /* 0x000e220000000800 */
[----:B------:R-:W-:Y:S01]  /*42e0*/  FFMA R24, R24, UR6, -R78 ;  /* 0x0000000618187c23 */ /* 0x000fe2000800084e */
[----:B------:R-:W-:-:S06]  /*42f0*/  FMUL R23, R23, 1.4426950216293334961 ;  /* 0x3fb8aa3b17177820 */ /* 0x000fcc0000400000 */
[----:B------:R-:W0:Y:S01]  /*4300*/  MUFU.EX2 R21, R21 ;  /* 0x0000001500157308 */ /* 0x000e220000000800 */
[----:B------:R-:W-:Y:S01]  /*4310*/  FFMA R25, R25, UR6, -R78 ;  /* 0x0000000619197c23 */ /* 0x000fe2000800084e */
[----:B------:R-:W-:-:S06]  /*4320*/  FMUL R24, R24, 1.4426950216293334961 ;  /* 0x3fb8aa3b18187820 */ /* 0x000fcc0000400000 */
[----:B------:R-:W0:Y:S01]  /*4330*/  MUFU.EX2 R22, R22 ;  /* 0x0000001600167308 */ /* 0x000e220000000800 */
[----:B------:R-:W-:Y:S01]  /*4340*/  FFMA R26, R26, UR6, -R78 ;  /* 0x000000061a1a7c23 */ /* 0x000fe2000800084e */
[----:B------:R-:W-:-:S06]  /*4350*/  FMUL R25, R25, 1.4426950216293334961 ;  /* 0x3fb8aa3b19197820 */ /* 0x000fcc0000400000 */
[----:B------:R-:W0:Y:S01]  /*4360*/  MUFU.EX2 R23, R23 ;  /* 0x0000001700177308 */ /* 0x000e220000000800 */
[----:B--2---:R0:W-:Y:S02]  /*4370*/  STS.U16 [R76+UR9+0x8c00], R39 ;  /* 0x008c00274c007988 */ /* 0x0041e40008000409 */
[----:B0-----:R-:W-:-:S04]  /*4380*/  FADD R39, R17, R140 ;  /* 0x0000008c11277221 */ /* 0x001fc80000000000 */
[----:B------:R-:W-:Y:S01]  /*4390*/  FADD R140, R18, R39 ;  /* 0x00000027128c7221 */ /* 0x000fe20000000000 */
[----:B------:R-:W0:Y:S03]  /*43a0*/  MUFU.EX2 R24, R24 ;  /* 0x0000001800187308 */ /* 0x000e260000000800 */
[----:B-1----:R-:W-:Y:S01]  /*43b0*/  FADD R39, R19, R140 ;  /* 0x0000008c13277221 */ /* 0x002fe20000000000 */
[--C-:B------:R-:W-:Y:S01]  /*43c0*/  FFMA R27, R27, UR6, -R78.reuse ;  /* 0x000000061b1b7c23 */ /* 0x100fe2000800084e */
[----:B------:R-:W-:Y:S02]  /*43d0*/  FMUL R26, R26, 1.4426950216293334961 ;  /* 0x3fb8aa3b1a1a7820 */ /* 0x000fe40000400000 */
[----:B------:R-:W-:Y:S01]  /*43e0*/  FADD R140, R20, R39 ;  /* 0x00000027148c7221 */ /* 0x000fe20000000000 */
[----:B------:R-:W1:Y:S01]  /*43f0*/  MUFU.EX2 R25, R25 ;  /* 0x0000001900197308 */ /* 0x000e620000000800 */
[----:B------:R-:W-:Y:S01]  /*4400*/  FFMA R28, R28, UR6, -R78 ;  /* 0x000000061c1c7c23 */ /* 0x000fe2000800084e */
[----:B------:R-:W-:Y:S01]  /*4410*/  FMUL R27, R27, 1.4426950216293334961 ;  /* 0x3fb8aa3b1b1b7820 */ /* 0x000fe20000400000 */
[----:B------:R-:W-:Y:S01]  /*4420*/  FADD R39, R21, R140 ;  /* 0x0000008c15277221 */ /* 0x000fe20000000000 */
[----:B------:R-:W-:Y:S01]  /*4430*/  FFMA R29, R29, UR6, -R78 ;  /* 0x000000061d1d7c23 */ /* 0x000fe2000800084e */
[----:B------:R-:W-:-:S02]  /*4440*/  FMUL R28, R28, 1.4426950216293334961 ;  /* 0x3fb8aa3b1c1c7820 */ /* 0x000fc40000400000 */
[----:B------:R-:W-:Y:S01]  /*4450*/  FADD R140, R22, R39 ;  /* 0x00000027168c7221 */ /* 0x000fe20000000000 */
[----:B------:R-:W2:Y:S01]  /*4460*/  MUFU.EX2 R26, R26 ;  /* 0x0000001a001a7308 */ /* 0x000ea20000000800 */
[----:B------:R-:W-:Y:S01]  /*4470*/  LOP3.LUT R77, R76, 0x40, RZ, 0x3c, !PT ;  /* 0x000000404c4d7812 */ /* 0x000fe200078e3cff */
[----:B----4-:R4:W-:Y:S01]  /*4480*/  STS.U16 [R76+UR9+0xb800], R37 ;  /* 0x00b800254c007988 */ /* 0x0109e20008000409 */
[----:B------:R-:W-:Y:S01]  /*4490*/  FFMA R30, R30, UR6, -R78 ;  /* 0x000000061e1e7c23 */ /* 0x000fe2000800084e */
[----:B------:R-:W-:-:S04]  /*44a0*/  FMUL R29, R29, 1.4426950216293334961 ;  /* 0x3fb8aa3b1d1d7820 */ /* 0x000fc80000400000 */
[----:B------:R-:W0:Y:S01]  /*44b0*/  MUFU.EX2 R27, R27 ;  /* 0x0000001b001b7308 */ /* 0x000e220000000800 */
[----:B-----5:R-:W-:Y:S01]  /*44c0*/  STS.U16 [R76+UR9+0x8000], R67 ;  /* 0x008000434c007988 */ /* 0x020fe20008000409 */
[----:B----4-:R-:W-:-:S03]  /*44d0*/  FADD R37, R23, R140 ;  /* 0x0000008c17257221 */ /* 0x010fc60000000000 */
[----:B---3--:R-:W-:Y:S01]  /*44e0*/  STS.U16 [R76+UR9+0x8400], R63 ;  /* 0x0084003f4c007988 */ /* 0x008fe20008000409 */
[----:B------:R-:W-:Y:S02]  /*44f0*/  FFMA R31, R31, UR6, -R78 ;  /* 0x000000061f1f7c23 */ /* 0x000fe4000800084e */
[----:B------:R-:W3:Y:S01]  /*4500*/  MUFU.EX2 R28, R28 ;  /* 0x0000001c001c7308 */ /* 0x000ee20000000800 */
[----:B------:R-:W-:Y:S01]  /*4510*/  STS.U16 [R76+UR9+0x8800], R45 ;  /* 0x0088002d4c007988 */ /* 0x000fe20008000409 */
[----:B------:R-:W-:-:S03]  /*4520*/  FMUL R30, R30, 1.4426950216293334961 ;  /* 0x3fb8aa3b1e1e7820 */ /* 0x000fc60000400000 */
[----:B------:R-:W-:Y:S04]  /*4530*/  STS.U16 [R76+UR9+0x9000], R65 ;  /* 0x009000414c007988 */ /* 0x000fe80008000409 */
        /* <DEDUP_REMOVED lines=10> */
[----:B------:R0:W-:Y:S01]  /*45e0*/  STS.U16 [R77+UR9+0x8200], R58 ;  /* 0x0082003a4d007988 */ /* 0x0001e20008000409 */
[----:B------:R-:W4:Y:S01]  /*45f0*/  MUFU.EX2 R29, R29 ;  /* 0x0000001d001d7308 */ /* 0x000f220000000800 */
[----:B------:R-:W-:Y:S01]  /*4600*/  FFMA R32, R32, UR6, -R78 ;  /* 0x0000000620207c23 */ /* 0x000fe2000800084e */
[----:B------:R-:W-:Y:S01]  /*4610*/  FMUL R31, R31, 1.4426950216293334961 ;  /* 0x3fb8aa3b1f1f7820 */ /* 0x000fe20000400000 */
[----:B0-----:R-:W-:-:S05]  /*4620*/  FADD R58, R24, R37 ;  /* 0x00000025183a7221 */ /* 0x001fca0000000000 */
[----:B------:R-:W0:Y:S01]  /*4630*/  MUFU.EX2 R30, R30 ;  /* 0x0000001e001e7308 */ /* 0x000e220000000800 */
[----:B-1----:R-:W-:Y:S01]  /*4640*/  FADD R37, R25, R58 ;  /* 0x0000003a19257221 */ /* 0x002fe20000000000 */
[----:B------:R2:W-:Y:S01]  /*4650*/  STS.U16 [R77+UR9+0x8a00], R36 ;  /* 0x008a00244d007988 */ /* 0x0005e20008000409 */
[----:B------:R-:W-:Y:S01]  /*4660*/  FFMA R33, R33, UR6, -R78 ;  /* 0x0000000621217c23 */ /* 0x000fe2000800084e */
[----:B------:R-:W-:-:S04]  /*4670*/  FMUL R32, R32, 1.4426950216293334961 ;  /* 0x3fb8aa3b20207820 */ /* 0x000fc80000400000 */
[----:B------:R-:W1:Y:S01]  /*4680*/  MUFU.EX2 R31, R31 ;  /* 0x0000001f001f7308 */ /* 0x000e620000000800 */
[----:B------:R-:W-:Y:S01]  /*4690*/  FFMA R34, R34, UR6, -R78 ;  /* 0x0000000622227c23 */ /* 0x000fe2000800084e */
[----:B--2---:R-:W-:Y:S01]  /*46a0*/  FADD R36, R26, R37 ;  /* 0x000000251a247221 */ /* 0x004fe20000000000 */
[----:B------:R-:W-:-:S03]  /*46b0*/  FMUL R33, R33, 1.4426950216293334961 ;  /* 0x3fb8aa3b21217820 */ /* 0x000fc60000400000 */
[----:B------:R-:W-:Y:S02]  /*46c0*/  FADD R37, R27, R36 ;  /* 0x000000241b257221 */ /* 0x000fe40000000000 */
[----:B------:R-:W2:Y:S01]  /*46d0*/  MUFU.EX2 R32, R32 ;  /* 0x0000002000207308 */ /* 0x000ea20000000800 */
[----:B------:R-:W-:Y:S01]  /*46e0*/  FFMA R35, R35, UR6, -R78 ;  /* 0x0000000623237c23 */ /* 0x000fe2000800084e */
[----:B------:R-:W-:Y:S01]  /*46f0*/  FMUL R34, R34, 1.4426950216293334961 ;  /* 0x3fb8aa3b22227820 */ /* 0x000fe20000400000 */
[----:B---3--:R-:W-:Y:S02]  /*4700*/  FADD R36, R28, R37 ;  /* 0x000000251c247221 */ /* 0x008fe40000000000 */
[----:B------:R-:W-:Y:S02]  /*4710*/  FMUL R35, R35, 1.4426950216293334961 ;  /* 0x3fb8aa3b23237820 */ /* 0x000fe40000400000 */
[----:B----4-:R-:W-:Y:S01]  /*4720*/  FADD R37, R29, R36 ;  /* 0x000000241d257221 */ /* 0x010fe20000000000 */
[----:B------:R-:W3:Y:S01]  /*4730*/  MUFU.EX2 R33, R33 ;  /* 0x0000002100217308 */ /* 0x000ee20000000800 */
[----:B------:R-:W-:-:S02]  /*4740*/  F2FP.BF16.F32.PACK_AB R4, R5, R4 ;  /* 0x000000040504723e */ /* 0x000fc400000010ff */
[----:B0-----:R-:W-:Y:S01]  /*4750*/  FADD R36, R30, R37 ;  /* 0x000000251e247221 */ /* 0x001fe20000000000 */
[----:B------:R-:W-:-:S04]  /*4760*/  F2FP.BF16.F32.PACK_AB R5, R7, R6 ;  /* 0x000000060705723e */ /* 0x000fc800000010ff */
[----:B------:R-:W0:Y:S01]  /*4770*/  MUFU.EX2 R34, R34 ;  /* 0x0000002200227308 */ /* 0x000e220000000800 */
[----:B------:R-:W-:Y:S01]  /*4780*/  F2FP.BF16.F32.PACK_AB R7, R11, R10 ;  /* 0x0000000a0b07723e */ /* 0x000fe200000010ff */
[----:B-1----:R-:W-:Y:S01]  /*4790*/  FADD R11, R31, R36 ;  /* 0x000000241f0b7221 */ /* 0x002fe20000000000 */
[----:B------:R-:W-:-:S05]  /*47a0*/  F2FP.BF16.F32.PACK_AB R6, R9, R8 ;  /* 0x000000080906723e */ /* 0x000fca00000010ff */
[----:B------:R-:W1:Y:S01]  /*47b0*/  MUFU.EX2 R35, R35 ;  /* 0x0000002300237308 */ /* 0x000e620000000800 */
[----:B------:R-:W-:Y:S01]  /*47c0*/  F2FP.BF16.F32.PACK_AB R9, R15, R14 ;  /* 0x0000000e0f09723e */ /* 0x000fe200000010ff */
[----:B--2---:R-:W-:Y:S01]  /*47d0*/  FADD R14, R32, R11 ;  /* 0x0000000b200e7221 */ /* 0x004fe20000000000 */
[----:B------:R-:W-:-:S03]  /*47e0*/  F2FP.BF16.F32.PACK_AB R10, R17, R16 ;  /* 0x00000010110a723e */ /* 0x000fc600000010ff */
[----:B---3--:R-:W-:Y:S01]  /*47f0*/  FADD R17, R33, R14 ;  /* 0x0000000e21117221 */ /* 0x008fe20000000000 */
[----:B------:R-:W-:Y:S01]  /*4800*/  F2FP.BF16.F32.PACK_AB R11, R19, R18 ;  /* 0x00000012130b723e */ /* 0x000fe200000010ff */
[----:B------:R-:W-:Y:S02]  /*4810*/  UIADD3 UR15, UPT, UPT, UR10, 0xc0, URZ ;  /* 0x000000c00a0f7890 */ /* 0x000fe4000fffe0ff */
[----:B0-----:R-:W-:Y:S02]  /*4820*/  FADD R18, R34, R17 ;  /* 0x0000001122127221 */ /* 0x001fe40000000000 */
[----:B------:R-:W-:Y:S02]  /*4830*/  UIADD3 UR20, UPT, UPT, UR20, UR15, URZ ;  /* 0x0000000f14147290 */ /* 0x000fe4000fffe0ff */
[----:B-1----:R-:W-:Y:S01]  /*4840*/  FADD R139, R35, R18 ;  /* 0x00000012238b7221 */ /* 0x002fe20000000000 */
[----:B------:R0:W-:Y:S01]  /*4850*/  STS.U16 [R77+UR9+0x8600], R62 ;  /* 0x0086003e4d007988 */ /* 0x0001e20008000409 */
[----:B------:R-:W-:-:S02]  /*4860*/  UIADD3 UR70, UPT, UPT, UR70, -0x40, URZ ;  /* 0xffffffc046467890 */ /* 0x000fc4000fffe0ff */
[----:B------:R-:W-:Y:S01]  /*4870*/  ULEA UR71, UR71, UR20, 0x12 ;  /* 0x0000001447477291 */ /* 0x000fe2000f8e90ff */
[----:B------:R0:W-:Y:S01]  /*4880*/  STS.U16 [R77+UR9+0x8e00], R60 ;  /* 0x008e003c4d007988 */ /* 0x0001e20008000409 */
[----:B------:R-:W-:-:S03]  /*4890*/  F2FP.BF16.F32.PACK_AB R8, R13, R12 ;  /* 0x0000000c0d08723e */ /* 0x000fc600000010ff */
        /* <DEDUP_REMOVED lines=16> */
[----:B------:R0:W-:Y:S04]  /*49a0*/  STS.U16 [R77+UR9+0xb200], R42 ;  /* 0x00b2002a4d007988 */ /* 0x0001e80008000409 */
[----:B------:R0:W-:Y:S04]  /*49b0*/  STS.U16 [R77+UR9+0xb600], R44 ;  /* 0x00b6002c4d007988 */ /* 0x0001e80008000409 */
[----:B------:R0:W-:Y:S04]  /*49c0*/  STS.U16 [R77+UR9+0xba00], R64 ;  /* 0x00ba00404d007988 */ /* 0x0001e80008000409 */
[----:B------:R0:W-:Y:S04]  /*49d0*/  STS.U16 [R77+UR9+0xbe00], R66 ;  /* 0x00be00424d007988 */ /* 0x0001e80008000409 */
[----:B------:R0:W1:Y:S01]  /*49e0*/  SHFL.BFLY PT, R140, R139, 0x10, 0x1f ;  /* 0x0e001f008b8c7f89 */ /* 0x00006200000e0000 */
[----:B------:R-:W-:Y:S05]  /*49f0*/  @!P2 BRA `(.L_x_9) ;  /* 0x000000000008a947 */ /* 0x000fea0003800000 */
[----:B------:R2:W-:Y:S01]  /*4a00*/  STTM.16dp32bit_t0_t15.x16 tmem[UR71], R4 ;  /* 0x00000004000079ed */ /* 0x0005e20008a00047 */
[----:B------:R2:W-:Y:S02]  /*4a10*/  STTM.16dp32bit_t16_t31.x16 tmem[UR71+0x10], R4 ;  /* 0x00001004000079ed */ /* 0x0005e40008a20047 */
.L_x_9:
[----:B------:R-:W3:Y:S02]  /*4a20*/  FENCE.VIEW.ASYNC.T ;  /* 0x00000000000073c6 */ /* 0x000ee40000000200 */
[----:B---3--:R-:W-:Y:S06]  /*4a30*/  BAR.SYNC.DEFER_BLOCKING 0x0 ;  /* 0x0000000000007b1d */ /* 0x008fec0000010000 */
[----:B0-2---:R-:W0:Y:S01]  /*4a40*/  LDTM.x64 R4, tmem[UR11] ;  /* 0x0000000b000479ee */ /* 0x005e220008340000 */
[----:B------:R-:W-:Y:S01]  /*4a50*/  NOP ;  /* 0x0000000000007918 */ /* 0x000fe20000000000 */
[----:B------:R-:W-:Y:S05]  /*4a60*/  @!P2 BRA `(.L_x_10) ;  /* 0x000000040004a947 */ /* 0x000fea0003800000 */
[C---:B0-----:R-:W-:Y:S01]  /*4a70*/  FMUL R4, R141.reuse, R4 ;  /* 0x000000048d047220 */ /* 0x041fe20000400000 */
[C---:B------:R-:W-:Y:S01]  /*4a80*/  FMUL R5, R141.reuse, R5 ;  /* 0x000000058d057220 */ /* 0x040fe20000400000 */
        /* <DEDUP_REMOVED lines=61> */
[----:B------:R-:W-:-:S04]  /*4e60*/  FMUL R67, R141, R67 ;  /* 0x000000438d437220 */ /* 0x000fc80000400000 */
[----:B------:R2:W-:Y:S03]  /*4e70*/  STTM.x64 tmem[UR11], R4 ;  /* 0x00000004000079ed */ /* 0x0005e6000834000b */
.L_x_10:
[----:B0-----:R-:W0:Y:S02]  /*4e80*/  FENCE.VIEW.ASYNC.T ;  /* 0x00000000000073c6 */ /* 0x001e240000000200 */
[----:B0-----:R-:W-:Y:S01]  /*4e90*/  BAR.SYNC.DEFER_BLOCKING 0x0 ;  /* 0x0000000000007b1d */ /* 0x001fe20000010000 */
[----:B-1----:R-:W-:Y:S01]  /*4ea0*/  FADD R139, R139, R140 ;  /* 0x0000008c8b8b7221 */ /* 0x002fe20000000000 */
[----:B------:R-:W-:-:S03]  /*4eb0*/  UISETP.GE.AND UP1, UPT, UR70, 0x1, UPT ;  /* 0x000000014600788c */ /* 0x000fc6000bf26270 */
[----:B------:R-:W-:Y:S01]  /*4ec0*/  FADD R138, R138, R139 ;  /* 0x0000008b8a8a7221 */ /* 0x000fe20000000000 */
[----:B------:R0:W-:Y:S06]  /*4ed0*/  MEMBAR.ALL.CTA ;  /* 0x0000000000007992 */ /* 0x0001ec0000008000 */
[----:B0-----:R-:W0:Y:S02]  /*4ee0*/  FENCE.VIEW.ASYNC.S ;  /* 0x00000000000073c6 */ /* 0x001e240000000000 */
[----:B0-----:R-:W-:Y:S06]  /*4ef0*/  BAR.SYNC.DEFER_BLOCKING 0x0 ;  /* 0x0000000000007b1d */ /* 0x001fec0000010000 */
[----:B------:R-:W-:Y:S05]  /*4f00*/  @!P3 BRA `(.L_x_11) ;  /* 0x00000000007cb947 */ /* 0x000fea0003800000 */
[----:B------:R-:W-:Y:S01]  /*4f10*/  UIADD3 UR5, UPT, UPT, UR9, 0x8000, URZ ;  /* 0x0000800009057890 */ /* 0x000fe2000fffe0ff */
[----:B------:R-:W-:Y:S01]  /*4f20*/  UMOV UR4, URZ ;  /* 0x000000ff00047c82 */ /* 0x000fe20008000000 */
[----:B------:R-:W-:Y:S02]  /*4f30*/  UIADD3 UR6, UPT, UPT, UR10, 0xc8, URZ ;  /* 0x000000c80a067890 */ /* 0x000fe4000fffe0ff */
[----:B------:R-:W-:Y:S02]  /*4f40*/  USHF.R.U32.HI UR5, URZ, 0x4, UR5 ;  /* 0x00000004ff057899 */ /* 0x000fe40008011605 */
[----:B------:R-:W-:Y:S02]  /*4f50*/  UIADD3 UR20, UPT, UPT, UR10, 0xd0, URZ ;  /* 0x000000d00a147890 */ /* 0x000fe4000fffe0ff */
[----:B------:R-:W-:Y:S02]  /*4f60*/  USGXT.U32 UR18, UR5, 0xe ;  /* 0x0000000e0512789a */ /* 0x000fe40008000000 */
[----:B------:R-:W-:-:S02]  /*4f70*/  UIADD3 UR21, UPT, UPT, UR10, 0xd8, URZ ;  /* 0x000000d80a157890 */ /* 0x000fc4000fffe0ff */
[----:B------:R-:W-:Y:S01]  /*4f80*/  UIADD3 UR24, UP2, UPT, UR18, 0x2, URZ ;  /* 0x0000000212187890 */ /* 0x000fe2000ff5e0ff */
[----:B------:R-:W-:Y:S01]  /*4f90*/  UMOV UR22, 0x0 ;  /* 0x0000000000167882 */ /* 0x000fe20000000000 */
[----:B------:R-:W-:Y:S02]  /*4fa0*/  UMOV UR23, 0x8200490 ;  /* 0x0820049000177882 */ /* 0x000fe40000000000 */
[----:B------:R-:W-:Y:S02]  /*4fb0*/  UIADD3.X UR25, UPT, UPT, UR4, 0x40004040, URZ, UP2, !UPT ;  /* 0x4000404004197890 */ /* 0x000fe400097fe4ff */
[----:B------:R-:W-:Y:S02]  /*4fc0*/  UIADD3 UR28, UP2, UPT, UR24, 0x2, URZ ;  /* 0x00000002181c7890 */ /* 0x000fe4000ff5e0ff */
[----:B------:R-:W-:Y:S02]  /*4fd0*/  UIADD3 UR32, UP3, UPT, UR24, 0x4, URZ ;  /* 0x0000000418207890 */ /* 0x000fe4000ff7e0ff */
[----:B------:R-:W-:-:S02]  /*4fe0*/  UIADD3.X UR29, UPT, UPT, UR25, URZ, URZ, UP2, !UPT ;  /* 0x000000ff191d7290 */ /* 0x000fc400097fe4ff */
[----:B------:R-:W-:Y:S01]  /*4ff0*/  UIADD3.X UR33, UPT, UPT, UR25, URZ, URZ, UP3, !UPT ;  /* 0x000000ff19217290 */ /* 0x000fe20009ffe4ff */
[----:B------:R-:W-:Y:S01]  /*5000*/  UMOV UR19, 0x40004040 ;  /* 0x4000404000137882 */ /* 0x000fe20000000000 */
[----:B------:R-:W-:Y:S01]  /*5010*/  UMOV UR26, 0x0 ;  /* 0x00000000001a7882 */ /* 0x000fe20000000000 */
[----:B------:R-:W-:Y:S01]  /*5020*/  UMOV UR27, 0x8200490 ;  /* 0x08200490001b7882 */ /* 0x000fe20000000000 */
[----:B------:R-:W-:Y:S01]  /*5030*/  UMOV UR30, 0x0 ;  /* 0x00000000001e7882 */ /* 0x000fe20000000000 */
[----:B------:R-:W-:Y:S01]  /*5040*/  UMOV UR31, 0x8200490 ;  /* 0x08200490001f7882 */ /* 0x000fe20000000000 */
[----:B------:R-:W-:Y:S01]  /*5050*/  UMOV UR4, UR12 ;  /* 0x0000000c00047c82 */ /* 0x000fe20008000000 */
[----:B------:R-:W-:Y:S01]  /*5060*/  UMOV UR5, URZ ;  /* 0x000000ff00057c82 */ /* 0x000fe20008000000 */
[----:B------:R0:W-:Y:S01]  /*5070*/  UTCHMMA tmem[UR15], gdesc[UR18], tmem[UR10], tmem[UR22], idesc[UR23], UPT ;  /* 0x00ff16120f0079ea */ /* 0x0001e2000b80000a */
[----:B------:R-:W-:Y:S01]  /*5080*/  UMOV UR34, 0x0 ;  /* 0x0000000000227882 */ /* 0x000fe20000000000 */
[----:B------:R-:W-:Y:S01]  /*5090*/  UMOV UR35, 0x8200490 ;  /* 0x0820049000237882 */ /* 0x000fe20000000000 */
[----:B------:R0:W-:Y:S01]  /*50a0*/  UTCHMMA tmem[UR6], gdesc[UR24], tmem[UR10], tmem[UR26], idesc[UR27], UPT ;  /* 0x00ff1a18060079ea */ /* 0x0001e2000b80000a */
[----:B------:R-:W-:Y:S01]  /*50b0*/  UMOV UR4, UR4 ;  /* 0x0000000400047c82 */ /* 0x000fe20008000000 */
[----:B------:R0:W-:Y:S01]  /*50c0*/  UTCHMMA tmem[UR20], gdesc[UR28], tmem[UR10], tmem[UR30], idesc[UR31], UPT ;  /* 0x00ff1e1c140079ea */ /* 0x0001e2000b80000a */
[----:B------:R0:W-:Y:S01]  /*50d0*/  UTCHMMA tmem[UR21], gdesc[UR32], tmem[UR10], tmem[UR34], idesc[UR35], UPT ;  /* 0x00ff2220150079ea */ /* 0x0001e2000b80000a */
[----:B------:R0:W-:Y:S01]  /*50e0*/  UTCBAR [UR4], URZ ;  /* 0x000000ff040073e9 */ /* 0x0001e200080000ff */
[----:B------:R-:W-:Y:S01]  /*50f0*/  NOP ;  /* 0x0000000000007918 */ /* 0x000fe20000000000 */
.L_x_11:
[----:B------:R-:W-:Y:S01]  /*5100*/  FSEL R78, R78, -INF , P2 ;  /* 0xff8000004e4e7808 */ /* 0x000fe20001000000 */
[----:B------:R-:W-:Y:S01]  /*5110*/  UMOV UR53, URZ ;  /* 0x000000ff00357c82 */ /* 0x000fe20008000000 */
[----:B------:R-:W-:Y:S01]  /*5120*/  FSEL R138, R138, 1, P2 ;  /* 0x3f8000008a8a7808 */ /* 0x000fe20001000000 */
[----:B------:R-:W-:Y:S06]  /*5130*/  BRA.U !UP1, `(.L_x_12) ;  /* 0x0000002509707547 */ /* 0x000fec000b800000 */
[----:B0-----:R-:W-:Y:S01]  /*5140*/  UIADD3 UR18, UPT, UPT, UR9, 0x10000, URZ ;  /* 0x0001000009127890 */ /* 0x001fe2000fffe0ff */
[----:B------:R-:W-:Y:S01]  /*5150*/  IMAD.SHL.U32 R79, R79, 0x40, RZ ;  /* 0x000000404f4f7824 */ /* 0x000fe200078e00ff */
[----:B------:R-:W-:Y:S01]  /*5160*/  USHF.R.U32.HI UR52, URZ, 0x4, UR9 ;  /* 0x00000004ff347899 */ /* 0x000fe20008011609 */
[----:B--2---:R-:W-:Y:S01]  /*5170*/  MOV R39, R78 ;  /* 0x0000004e00277202 */ /* 0x004fe20000000f00 */
[----:B------:R-:W-:Y:S01]  /*5180*/  USHF.R.U32.HI UR18, URZ, 0x4, UR18 ;  /* 0x00000004ff127899 */ /* 0x000fe20008011612 */
[----:B------:R-:W-:Y:S01]  /*5190*/  IMAD.MOV.U32 R36, RZ, RZ, RZ ;  /* 0x000000ffff247224 */ /* 0x000fe200078e00ff */
[----:B------:R-:W-:Y:S01]  /*51a0*/  USGXT.U32 UR52, UR52, 0xe ;  /* 0x0000000e3434789a */ /* 0x000fe20008000000 */
[----:B------:R-:W-:Y:S01]  /*51b0*/  MOV R139, R79 ;  /* 0x0000004f008b7202 */ /* 0x000fe20000000f00 */
[----:B------:R-:W-:Y:S02]  /*51c0*/  USGXT.U32 UR76, UR18, 0xe ;  /* 0x0000000e124c789a */ /* 0x000fe40008000000 */
[----:B------:R-:W-:-:S02]  /*51d0*/  USHF.R.U32.HI UR54, URZ, 0x4, UR7 ;  /* 0x00000004ff367899 */ /* 0x000fc40008011607 */
[----:B------:R-:W-:Y:S01]  /*51e0*/  UIADD3 UR18, UP2, UPT, UR52, 0x4000080, URZ ;  /* 0x0400008034127890 */ /* 0x000fe2000ff5e0ff */
[----:B------:R-:W-:Y:S01]  /*51f0*/  UMOV UR7, URZ ;  /* 0x000000ff00077c82 */ /* 0x000fe20008000000 */
[----:B------:R-:W-:Y:S02]  /*5200*/  USGXT.U32 UR54, UR54, 0xe ;  /* 0x0000000e3636789a */ /* 0x000fe40008000000 */
[----:B------:R-:W-:Y:S02]  /*5210*/  UIADD3.X UR19, UPT, UPT, UR7, 0x40004040, URZ, UP2, !UPT ;  /* 0x4000404007137890 */ /* 0x000fe400097fe4ff */
[----:B------:R-:W-:Y:S02]  /*5220*/  UIADD3 UR22, UP6, UPT, UR18, 0x80, URZ ;  /* 0x0000008012167890 */ /* 0x000fe4000ffde0ff */
[----:B------:R-:W-:Y:S02]  /*5230*/  USHF.L.U32 UR72, UR72, 0x6, URZ ;  /* 0x0000000648487899 */ /* 0x000fe400080006ff */
[----:B------:R-:W-:-:S02]  /*5240*/  UIADD3 UR20, UP1, UPT, UR54, 0x2, URZ ;  /* 0x0000000236147890 */ /* 0x000fc4000ff3e0ff */
[----:B------:R-:W-:Y:S02]  /*5250*/  UIADD3.X UR23, UPT, UPT, UR19, URZ, URZ, UP6, !UPT ;  /* 0x000000ff13177290 */ /* 0x000fe4000b7fe4ff */
[----:B------:R-:W-:Y:S01]  /*5260*/  UIADD3 UR34, UP6, UPT, UR76, 0x2, URZ ;  /* 0x000000024c227890 */ /* 0x000fe2000ffde0ff */
[----:B------:R-:W-:Y:S01]  /*5270*/  IMAD.U32 R141, RZ, RZ, UR72 ;  /* 0x00000048ff8d7e24 */ /* 0x000fe2000f8e00ff */
[----:B------:R-:W-:Y:S01]  /*5280*/  UMOV UR4, URZ ;  /* 0x000000ff00047c82 */ /* 0x000fe20008000000 */
[----:B------:R-:W-:Y:S01]  /*5290*/  UMOV UR5, URZ ;  /* 0x000000ff00057c82 */ /* 0x000fe20008000000 */
[----:B------:R-:W-:Y:S02]  /*52a0*/  UIADD3.X UR21, UPT, UPT, UR4, 0x40004040, URZ, UP1, !UPT ;  /* 0x4000404004157890 */ /* 0x000fe40008ffe4ff */
[----:B------:R-:W-:Y:S02]  /*52b0*/  UIADD3 UR26, UP2, UPT, UR18, 0x180, URZ ;  /* 0x00000180121a7890 */ /* 0x000fe4000ff5e0ff */
[----:B------:R-:W-:-:S02]  /*52c0*/  UIADD3 UR24, UP1, UPT, UR18, 0x100, URZ ;  /* 0x0000010012187890 */ /* 0x000fc4000ff3e0ff */
[----:B------:R-:W-:Y:S02]  /*52d0*/  UIADD3 UR28, UP3, UPT, UR18, 0x200, URZ ;  /* 0x00000200121c7890 */ /* 0x000fe4000ff7e0ff */
[----:B------:R-:W-:Y:S02]  /*52e0*/  UIADD3 UR30, UP4, UPT, UR18, 0x280, URZ ;  /* 0x00000280121e7890 */ /* 0x000fe4000ff9e0ff */
[----:B------:R-:W-:Y:S02]  /*52f0*/  UIADD3 UR32, UP5, UPT, UR18, 0x300, URZ ;  /* 0x0000030012207890 */ /* 0x000fe4000ffbe0ff */
[----:B------:R-:W-:Y:S02]  /*5300*/  UIADD3.X UR35, UPT, UPT, UR5, 0x40004040, URZ, UP6, !UPT ;  /* 0x4000404005237890 */ /* 0x000fe4000b7fe4ff */
[----:B------:R-:W-:Y:S01]  /*5310*/  UIADD3.X UR27, UPT, UPT, UR19, URZ, URZ, UP2, !UPT ;  /* 0x000000ff131b7290 */ /* 0x000fe200097fe4ff */
[----:B------:R-:W-:Y:S01]  /*5320*/  UMOV UR73, 0x1 ;  /* 0x0000000100497882 */ /* 0x000fe20000000000 */
[----:B------:R-:W-:Y:S01]  /*5330*/  UMOV UR6, URZ ;  /* 0x000000ff00067c82 */ /* 0x000fe20008000000 */
[----:B------:R-:W0:Y:S01]  /*5340*/  LDCU UR74, c[0x0][0x3a8] ;  /* 0x00007500ff4a77ac */ /* 0x000e220008000800 */
[----:B------:R-:W-:-:S02]  /*5350*/  ULOP3.LUT UR52, UR52, 0x4000000, URZ, 0xfc, !UPT ;  /* 0x0400000034347892 */ /* 0x000fc4000f8efcff */
[----:B------:R-:W-:Y:S02]  /*5360*/  UIADD3.X UR25, UPT, UPT, UR19, URZ, URZ, UP1, !UPT ;  /* 0x000000ff13197290 */ /* 0x000fe40008ffe4ff */
[----:B------:R-:W-:Y:S02]  /*5370*/  UIADD3.X UR29, UPT, UPT, UR19, URZ, URZ, UP3, !UPT ;  /* 0x000000ff131d7290 */ /* 0x000fe40009ffe4ff */
[----:B------:R-:W-:Y:S02]  /*5380*/  UIADD3.X UR31, UPT, UPT, UR19, URZ, URZ, UP4, !UPT ;  /* 0x000000ff131f7290 */ /* 0x000fe4000a7fe4ff */
[----:B------:R-:W-:Y:S02]  /*5390*/  UIADD3.X UR33, UPT, UPT, UR19, URZ, URZ, UP5, !UPT ;  /* 0x000000ff13217290 */ /* 0x000fe4000affe4ff */
        /* <DEDUP_REMOVED lines=8> */
[----:B0-----:R-:W-:-:S11]  /*5420*/  UISETP.NE.U32.AND UP2, UPT, UR55, URZ, UPT ;  /* 0x000000ff3700728c */ /* 0x001fd6000bf45070 */
.L_x_17:
[----:B------:R-:W-:-:S04]  /*5430*/  IMAD.WIDE R4, R139, 0x2, R86 ;  /* 0x000000028b047825 */ /* 0x000fc800078e0256 */
[C---:B------:R-:W-:Y:S01]  /*5440*/  IMAD.WIDE R8, R139.reuse, 0x2, R202 ;  /* 0x000000028b087825 */ /* 0x040fe200078e02ca */
[----:B------:R0:W2:Y:S03]  /*5450*/  LDG.E.U16 R24, desc[UR16][R4.64] ;  /* 0x0000001004187981 */ /* 0x0000a6000c1e1500 */
[C---:B------:R-:W-:Y:S01]  /*5460*/  IMAD.WIDE R12, R139.reuse, 0x2, R194 ;  /* 0x000000028b0c7825 */ /* 0x040fe200078e02c2 */
[----:B------:R1:W3:Y:S03]  /*5470*/  LDG.E.U16 R32, desc[UR16][R8.64] ;  /* 0x0000001008207981 */ /* 0x0002e6000c1e1500 */
[C---:B------:R-:W-:Y:S01]  /*5480*/  IMAD.WIDE R16, R139.reuse, 0x2, R186 ;  /* 0x000000028b107825 */ /* 0x040fe200078e02ba */
[----:B------:R4:W5:Y:S03]  /*5490*/  LDG.E.U16 R38, desc[UR16][R12.64] ;  /* 0x000000100c267981 */ /* 0x000966000c1e1500 */
        /* <DEDUP_REMOVED lines=8> */
[C---:B0-----:R-:W-:Y:S01]  /*5520*/  IMAD.WIDE R4, R139.reuse, 0x2, R84 ;  /* 0x000000028b047825 */ /* 0x041fe200078e0254 */
[----:B------:R-:W5:Y:S03]  /*5530*/  LDG.E.U16 R46, desc[UR16][R18.64] ;  /* 0x00000010122e7981 */ /* 0x000f66000c1e1500 */
[C---:B-1----:R-:W-:Y:S01]  /*5540*/  IMAD.WIDE R8, R139.reuse, 0x2, R208 ;  /* 0x000000028b087825 */ /* 0x042fe200078e02d0 */
[----:B------:R0:W5:Y:S03]  /*5550*/  LDG.E.U16 R25, desc[UR16][R4.64] ;  /* 0x0000001004197981 */ /* 0x000166000c1e1500 */
[C---:B------:R-:W-:Y:S01]  /*5560*/  IMAD.WIDE R14, R139.reuse, 0x2, R192 ;  /* 0x000000028b0e7825 */ /* 0x040fe200078e02c0 */
[----:B------:R1:W5:Y:S03]  /*5570*/  LDG.E.U16 R27, desc[UR16][R8.64] ;  /* 0x00000010081b7981 */ /* 0x000366000c1e1500 */
[C---:B----4-:R-:W-:Y:S01]  /*5580*/  IMAD.WIDE R12, R139.reuse, 0x2, R184 ;  /* 0x000000028b0c7825 */ /* 0x050fe200078e02b8 */
[----:B------:R-:W4:Y:S03]  /*5590*/  LDG.E.U16 R31, desc[UR16][R14.64] ;  /* 0x000000100e1f7981 */ /* 0x000f26000c1e1500 */
[C---:B------:R-:W-:Y:S01]  /*55a0*/  IMAD.WIDE R16, R139.reuse, 0x2, R176 ;  /* 0x000000028b107825 */ /* 0x040fe200078e02b0 */
[----:B------:R0:W4:Y:S03]  /*55b0*/  LDG.E.U16 R33, desc[UR16][R12.64] ;  /* 0x000000100c217981 */ /* 0x000126000c1e1500 */
[C---:B------:R-:W-:Y:S01]  /*55c0*/  IMAD.WIDE R22, R139.reuse, 0x2, R156 ;  /* 0x000000028b167825 */ /* 0x040fe200078e029c */
[----:B------:R0:W4:Y:S03]  /*55d0*/  LDG.E.U16 R35, desc[UR16][R16.64] ;  /* 0x0000001010237981 */ /* 0x000126000c1e1500 */
[----:B------:R-:W-:-:S02]  /*55e0*/  IMAD.WIDE R20, R139, 0x2, R164 ;  /* 0x000000028b147825 */ /* 0x000fc400078e02a4 */
[----:B------:R-:W4:Y:S02]  /*55f0*/  LDG.E.U16 R23, desc[UR16][R22.64] ;  /* 0x0000001016177981 */ /* 0x000f24000c1e1500 */
[C---:B------:R-:W-:Y:S02]  /*5600*/  IMAD.WIDE R10, R139.reuse, 0x2, R200 ;  /* 0x000000028b0a7825 */ /* 0x040fe400078e02c8 */
[----:B------:R1:W4:Y:S02]  /*5610*/  LDG.E.U16 R37, desc[UR16][R20.64] ;  /* 0x0000001014257981 */ /* 0x000324000c1e1500 */
[C---:B------:R-:W-:Y:S02]  /*5620*/  IMAD.WIDE R6, R139.reuse, 0x2, R214 ;  /* 0x000000028b067825 */ /* 0x040fe400078e02d6 */
[----:B------:R-:W4:Y:S02]  /*5630*/  LDG.E.U16 R29, desc[UR16][R10.64] ;  /* 0x000000100a1d7981 */ /* 0x000f24000c1e1500 */
[----:B0-----:R-:W-:-:S02]  /*5640*/  IMAD.WIDE R4, R139, 0x2, R206 ;  /* 0x000000028b047825 */ /* 0x001fc400078e02ce */
[----:B------:R-:W4:Y:S02]  /*5650*/  LDG.E.U16 R26, desc[UR16][R6.64] ;  /* 0x00000010061a7981 */ /* 0x000f24000c1e1500 */
[C---:B-1----:R-:W-:Y:S02]  /*5660*/  IMAD.WIDE R8, R139.reuse, 0x2, R198 ;  /* 0x000000028b087825 */ /* 0x042fe400078e02c6 */
[----:B------:R0:W4:Y:S02]  /*5670*/  LDG.E.U16 R30, desc[UR16][R4.64] ;  /* 0x00000010041e7981 */ /* 0x000124000c1e1500 */
[C---:B------:R-:W-:Y:S02]  /*5680*/  IMAD.WIDE R12, R139.reuse, 0x2, R190 ;  /* 0x000000028b0c7825 */ /* 0x040fe400078e02be */
[----:B------:R1:W4:Y:S02]  /*5690*/  LDG.E.U16 R34, desc[UR16][R8.64] ;  /* 0x0000001008227981 */ /* 0x000324000c1e1500 */
[----:B------:R-:W-:-:S02]  /*56a0*/  IMAD.WIDE R14, R139, 0x2, R182 ;  /* 0x000000028b0e7825 */ /* 0x000fc400078e02b6 */
[----:B------:R0:W4:Y:S02]  /*56b0*/  LDG.E.U16 R40, desc[UR16][R12.64] ;  /* 0x000000100c287981 */ /* 0x000124000c1e1500 */
[C---:B------:R-:W-:Y:S02]  /*56c0*/  IMAD.WIDE R18, R139.reuse, 0x2, R174 ;  /* 0x000000028b127825 */ /* 0x040fe400078e02ae */
[----:B------:R0:W4:Y:S02]  /*56d0*/  LDG.E.U16 R44, desc[UR16][R14.64] ;  /* 0x000000100e2c7981 */ /* 0x000124000c1e1500 */
[C---:B------:R-:W-:Y:S02]  /*56e0*/  IMAD.WIDE R16, R139.reuse, 0x2, R162 ;  /* 0x000000028b107825 */ /* 0x040fe400078e02a2 */
[----:B------:R-:W4:Y:S02]  /*56f0*/  LDG.E.U16 R22, desc[UR16][R18.64] ;  /* 0x0000001012167981 */ /* 0x000f24000c1e1500 */
[----:B------:R-:W-:-:S02]  /*5700*/  IMAD.WIDE R20, R139, 0x2, R154 ;  /* 0x000000028b147825 */ /* 0x000fc400078e029a */
[----:B------:R1:W4:Y:S02]  /*5710*/  LDG.E.U16 R50, desc[UR16][R16.64] ;  /* 0x0000001010327981 */ /* 0x000324000c1e1500 */
[C---:B0-----:R-:W-:Y:S02]  /*5720*/  IMAD.WIDE R4, R139.reuse, 0x2, R212 ;  /* 0x000000028b047825 */ /* 0x041fe400078e02d4 */
[----:B------:R-:W4:Y:S02]  /*5730*/  LDG.E.U16 R20, desc[UR16][R20.64] ;  /* 0x0000001014147981 */ /* 0x000f24000c1e1500 */
[C---:B------:R-:W-:Y:S02]  /*5740*/  IMAD.WIDE R6, R139.reuse, 0x2, R204 ;  /* 0x000000028b067825 */ /* 0x040fe400078e02cc */
[----:B------:R-:W4:Y:S02]  /*5750*/  LDG.E.U16 R4, desc[UR16][R4.64] ;  /* 0x0000001004047981 */ /* 0x000f24000c1e1500 */
[----:B------:R-:W-:-:S02]  /*5760*/  IMAD.WIDE R10, R139, 0x2, R196 ;  /* 0x000000028b0a7825 */ /* 0x000fc400078e02c4 */
[----:B------:R-:W4:Y:S02]  /*5770*/  LDG.E.U16 R6, desc[UR16][R6.64] ;  /* 0x0000001006067981 */ /* 0x000f24000c1e1500 */
[C---:B-1----:R-:W-:Y:S02]  /*5780*/  IMAD.WIDE R8, R139.reuse, 0x2, R188 ;  /* 0x000000028b087825 */ /* 0x042fe400078e02bc */
[----:B------:R-:W4:Y:S02]  /*5790*/  LDG.E.U16 R10, desc[UR16][R10.64] ;  /* 0x000000100a0a7981 */ /* 0x000f24000c1e1500 */
[C---:B------:R-:W-:Y:S02]  /*57a0*/  IMAD.WIDE R12, R139.reuse, 0x2, R180 ;  /* 0x000000028b0c7825 */ /* 0x040fe400078e02b4 */
[----:B------:R-:W4:Y:S02]  /*57b0*/  LDG.E.U16 R8, desc[UR16][R8.64] ;  /* 0x0000001008087981 */ /* 0x000f24000c1e1500 */
[----:B------:R-:W-:-:S02]  /*57c0*/  IMAD.WIDE R14, R139, 0x2, R168 ;  /* 0x000000028b0e7825 */ /* 0x000fc400078e02a8 */
[----:B------:R-:W4:Y:S02]  /*57d0*/  LDG.E.U16 R12, desc[UR16][R12.64] ;  /* 0x000000100c0c7981 */ /* 0x000f24000c1e1500 */
[C---:B------:R-:W-:Y:S02]  /*57e0*/  IMAD.WIDE R16, R139.reuse, 0x2, R160 ;  /* 0x000000028b107825 */ /* 0x040fe400078e02a0 */
[----:B------:R-:W4:Y:S02]  /*57f0*/  LDG.E.U16 R14, desc[UR16][R14.64] ;  /* 0x000000100e0e7981 */ /* 0x000f24000c1e1500 */
[----:B------:R-:W-:Y:S02]  /*5800*/  IMAD.WIDE R18, R139, 0x2, R152 ;  /* 0x000000028b127825 */ /* 0x000fe400078e0298 */
[----:B------:R-:W4:Y:S04]  /*5810*/  LDG.E.U16 R16, desc[UR16][R16.64] ;  /* 0x0000001010107981 */ /* 0x000f28000c1e1500 */
[----:B------:R-:W4:Y:S01]  /*5820*/  LDG.E.U16 R18, desc[UR16][R18.64] ;  /* 0x0000001012127981 */ /* 0x000f22000c1e1500 */
[----:B------:R-:W-:-:S02]  /*5830*/  UMOV UR4, 0x1 ;  /* 0x0000000100047882 */ /* 0x000fc40000000000 */
[----:B------:R-:W-:-:S04]  /*5840*/  @!UP0 UIADD3 UR4, UPT, UPT, -UR4, 0x100000, URZ ;  /* 0x0010000004048890 */ /* 0x000fc8000fffe1ff */
[----:B------:R-:W-:Y:S02]  /*5850*/  @!UP0 USHF.L.U32 UR5, UR4, 0xb, URZ ;  /* 0x0000000b04058899 */ /* 0x000fe400080006ff */
[----:B------:R-:W-:Y:S01]  /*5860*/  @!UP0 USHF.L.U32 UR4, UR4, 0x1, URZ ;  /* 0x0000000104048899 */ /* 0x000fe200080006ff */
[----:B------:R-:W-:Y:S01]  /*5870*/  VOTEU.ALL UP1, P1 ;  /* 0x0000000000ff7886 */ /* 0x000fe20000820000 */
[----:B--2---:R0:W-:Y:S04]  /*5880*/  STS.U16 [R75+UR9+0xc000], R24 ;  /* 0x00c000184b007988 */ /* 0x0041e80008000409 */
[----:B---3--:R0:W-:Y:S04]  /*5890*/  STS.U16 [R75+UR9+0xc800], R32 ;  /* 0x00c800204b007988 */ /* 0x0081e80008000409 */
[----:B-----5:R0:W-:Y:S04]  /*58a0*/  STS.U16 [R75+UR9+0xcc00], R38 ;  /* 0x00cc00264b007988 */ /* 0x0201e80008000409 */
[----:B------:R0:W-:Y:S04]  /*58b0*/  STS.U16 [R75+UR9+0xd000], R42 ;  /* 0x00d0002a4b007988 */ /* 0x0001e80008000409 */
[----:B------:R0:W-:Y:S04]  /*58c0*/  STS.U16 [R75+UR9+0xdc00], R52 ;  /* 0x00dc00344b007988 */ /* 0x0001e80008000409 */
[----:B------:R0:W-:Y:S04]  /*58d0*/  STS.U16 [R75+UR9+0xd800], R48 ;  /* 0x00d800304b007988 */ /* 0x0001e80008000409 */
[----:B------:R0:W-:Y:S04]  /*58e0*/  STS.U16 [R75+UR9+0xc400], R28 ;  /* 0x00c4001c4b007988 */ /* 0x0001e80008000409 */
[----:B------:R0:W-:Y:S04]  /*58f0*/  STS.U16 [R75+UR9+0xd400], R46 ;  /* 0x00d4002e4b007988 */ /* 0x0001e80008000409 */
[----:B------:R0:W-:Y:S04]  /*5900*/  STS.U16 [R74+UR9+0xc100], R25 ;  /* 0x00c100194a007988 */ /* 0x0001e80008000409 */
[----:B------:R0:W-:Y:S04]  /*5910*/  STS.U16 [R74+UR9+0xc500], R27 ;  /* 0x00c5001b4a007988 */ /* 0x0001e80008000409 */
        /* <DEDUP_REMOVED lines=22> */
[----:B------:R1:W-:Y:S06]  /*5a80*/  MEMBAR.ALL.CTA ;  /* 0x0000000000007992 */ /* 0x0003ec0000008000 */
[----:B-1----:R-:W-:Y:S04]  /*5a90*/  FENCE.VIEW.ASYNC.S ;  /* 0x00000000000073c6 */ /* 0x002fe80000000000 */
[----:B------:R-:W1:Y:S02]  /*5aa0*/  FENCE.VIEW.ASYNC.S ;  /* 0x00000000000073c6 */ /* 0x000e640000000000 */
[----:B-1----:R0:W1:Y:S02]  /*5ab0*/  @!UP1 SYNCS.EXCH.64 URZ, [UR9+0x14010], UR4 ;  /* 0x0140100409ff95b2 */ /* 0x0020640008000100 */
[----:B-1----:R-:W-:Y:S06]  /*5ac0*/  BAR.SYNC.DEFER_BLOCKING 0x0 ;  /* 0x0000000000007b1d */ /* 0x002fec0000010000 */
[----:B0-----:R-:W-:Y:S05]  /*5ad0*/  BRA.U UP2, `(.L_x_13) ;  /* 0x0000000102747547 */ /* 0x001fea000b800000 */
[----:B------:R-:W-:Y:S01]  /*5ae0*/  UMOV UR53, 0x40004040 ;  /* 0x4000404000357882 */ /* 0x000fe20000000000 */
[----:B------:R-:W-:Y:S01]  /*5af0*/  UMOV UR55, 0x40004040 ;  /* 0x4000404000377882 */ /* 0x000fe20000000000 */
[----:B------:R-:W-:Y:S01]  /*5b00*/  UMOV UR56, 0x0 ;  /* 0x0000000000387882 */ /* 0x000fe20000000000 */
[----:B------:R-:W-:Y:S01]  /*5b10*/  UMOV UR57, 0x8108490 ;  /* 0x0810849000397882 */ /* 0x000fe20000000000 */
[----:B------:R-:W-:Y:S01]  /*5b20*/  UIADD3 UR4, UPT, UPT, UR9, 0x14010, URZ ;  /* 0x0001401009047890 */ /* 0x000fe2000fffe0ff */
[----:B------:R0:W-:Y:S01]  /*5b30*/  UTCHMMA gdesc[UR52], gdesc[UR54], tmem[UR13], tmem[UR56], idesc[UR57], !UPT ;  /* 0x00ff3836340075ea */ /* 0x0001e2000f80000d */
[----:B------:R-:W-:Y:S01]  /*5b40*/  UMOV UR58, 0x0 ;  /* 0x00000000003a7882 */ /* 0x000fe20000000000 */
[----:B------:R-:W-:Y:S01]  /*5b50*/  UMOV UR59, 0x8108490 ;  /* 0x08108490003b7882 */ /* 0x000fe20000000000 */
[----:B------:R-:W-:Y:S01]  /*5b60*/  UMOV UR60, 0x0 ;  /* 0x00000000003c7882 */ /* 0x000fe20000000000 */
[----:B------:R-:W-:Y:S01]  /*5b70*/  UMOV UR61, 0x8108490 ;  /* 0x08108490003d7882 */ /* 0x000fe20000000000 */
        /* <DEDUP_REMOVED lines=11> */
[----:B------:R-:W-:Y:S01]  /*5c30*/  UMOV UR5, URZ ;  /* 0x000000ff00057c82 */ /* 0x000fe20008000000 */
[----:B------:R0:W-:Y:S01]  /*5c40*/  UTCHMMA gdesc[UR26], gdesc[UR40], tmem[UR13], tmem[UR64], idesc[UR65], UPT ;  /* 0x00ff40281a0075ea */ /* 0x0001e2000b80000d */
[----:B------:R0:W-:Y:S01]  /*5c50*/  UTCHMMA gdesc[UR28], gdesc[UR42], tmem[UR13], tmem[UR66], idesc[UR67], UPT ;  /* 0x00ff422a1c0075ea */ /* 0x0001e2000b80000d */
[----:B------:R-:W-:Y:S01]  /*5c60*/  UMOV UR4, UR4 ;  /* 0x0000000400047c82 */ /* 0x000fe20008000000 */
[----:B------:R0:W-:Y:S01]  /*5c70*/  UTCHMMA gdesc[UR30], gdesc[UR44], tmem[UR13], tmem[UR68], idesc[UR69], UPT ;  /* 0x00ff442c1e0075ea */ /* 0x0001e2000b80000d */
[----:B------:R0:W-:Y:S01]  /*5c80*/  UTCHMMA gdesc[UR32], gdesc[UR46], tmem[UR13], tmem[UR56], idesc[UR57], UPT ;  /* 0x00ff382e200075ea */ /* 0x0001e2000b80000d */
[----:B------:R0:W-:Y:S01]  /*5c90*/  UTCBAR [UR4], URZ ;  /* 0x000000ff040073e9 */ /* 0x0001e200080000ff */
[----:B------:R-:W-:Y:S01]  /*5ca0*/  NOP ;  /* 0x0000000000007918 */ /* 0x000fe20000000000 */
.L_x_13:
[----:B------:R-:W1:Y:S02]  /*5cb0*/  SYNCS.PHASECHK.TRANS64.TRYWAIT P2, [UR9+0x14010], RZ ;  /* 0x014010ffff0075a7 */ /* 0x000e640008041109 */
[----:B-1----:R-:W-:Y:S05]  /*5cc0*/  @!P2 BRA `(.L_x_14) ;  /* 0x0000004000e8a947 */ /* 0x002fea0003800000 */
.L_x_23:
[----:B------:R-:W-:Y:S01]  /*5cd0*/  BAR.SYNC.DEFER_BLOCKING 0x0 ;  /* 0x0000000000007b1d */ /* 0x000fe20000010000 */
[----:B------:R-:W-:-:S04]  /*5ce0*/  IMAD.WIDE R48, R141, 0x2, R80 ;  /* 0x000000028d307825 */ /* 0x000fc800078e0250 */
[----:B------:R-:W-:Y:S01]  /*5cf0*/  IMAD.WIDE R50, R141, 0x2, R150 ;  /* 0x000000028d327825 */ /* 0x000fe200078e0296 */
[----:B------:R-:W-:Y:S01]  /*5d00*/  LDTM.16dp32bit_t0_t15.x32 R4, tmem[UR14] ;  /* 0x0000000e000479ee */ /* 0x000fe20008a80000 */
[----:B------:R-:W1:Y:S01]  /*5d10*/  LDTM.16dp32bit_t16_t31.x32 R4, tmem[UR14+0x20] ;  /* 0x0000200e000479ee */ /* 0x000e620008aa0000 */
[----:B------:R-:W2:Y:S01]  /*5d20*/  @!P1 SYNCS.CCTL.IV [UR9+0x14010] ;  /* 0x01401000ff0099b1 */ /* 0x000ea20008000009 */
[----:B------:R-:W-:Y:S01]  /*5d30*/  NOP ;  /* 0x0000000000007918 */ /* 0x000fe20000000000 */
[----:B-1----:R-:W-:Y:S01]  /*5d40*/  FMUL R37, R4, UR74 ;  /* 0x0000004a04257c20 */ /* 0x002fe20008400000 */
[----:B------:R-:W-:Y:S01]  /*5d50*/  FMUL R38, R5, UR74 ;  /* 0x0000004a05267c20 */ /* 0x000fe20008400000 */
[----:B------:R-:W-:Y:S01]  /*5d60*/  FMUL R40, R6, UR74 ;  /* 0x0000004a06287c20 */ /* 0x000fe20008400000 */
[----:B------:R-:W-:Y:S01]  /*5d70*/  FMUL R41, R7, UR74 ;  /* 0x0000004a07297c20 */ /* 0x000fe20008400000 */
[----:B------:R-:W-:-:S03]  /*5d80*/  FMUL R42, R8, UR74 ;  /* 0x0000004a082a7c20 */ /* 0x000fc60008400000 */
[----:B------:R-:W-:Y:S01]  /*5d90*/  FMNMX3 R40, R37, R38, R40, !PT ;  /* 0x0000002625287276 */ /* 0x000fe20007800028 */
[----:B------:R-:W-:Y:S01]  /*5da0*/  FMUL R37, R9, UR74 ;  /* 0x0000004a09257c20 */ /* 0x000fe20008400000 */
[----:B------:R-:W-:Y:S02]  /*5db0*/  FMUL R38, R10, UR74 ;  /* 0x0000004a0a267c20 */ /* 0x000fe40008400000 */
[----:B------:R-:W-:Y:S01]  /*5dc0*/  FMNMX3 R42, R40, R41, R42, !PT ;  /* 0x00000029282a7276 */ /* 0x000fe2000780002a */
[----:B------:R-:W-:Y:S01]  /*5dd0*/  FMUL R40, R11, UR74 ;  /* 0x0000004a0b287c20 */ /* 0x000fe20008400000 */
[----:B------:R-:W-:Y:S02]  /*5de0*/  FMUL R41, R12, UR74 ;  /* 0x0000004a0c297c20 */ /* 0x000fe40008400000 */
[----:B------:R-:W-:Y:S01]  /*5df0*/  FMNMX3 R42, R42, R37, R38, !PT ;  /* 0x000000252a2a7276 */ /* 0x000fe20007800026 */
[----:B------:R-:W-:Y:S01]  /*5e00*/  FMUL R37, R13, UR74 ;  /* 0x0000004a0d257c20 */ /* 0x000fe20008400000 */
[----:B------:R-:W-:-:S02]  /*5e10*/  FMUL R38, R14, UR74 ;  /* 0x0000004a0e267c20 */ /* 0x000fc40008400000 */
        /* <DEDUP_REMOVED lines=31> */
[----:B------:R-:W-:-:S03]  /*6010*/  FMUL R40, R35, UR74 ;  /* 0x0000004a23287c20 */ /* 0x000fc60008400000 */
[----:B------:R-:W-:-:S04]  /*6020*/  FMNMX3 R37, R41, R37, R38, !PT ;  /* 0x0000002529257276 */ /* 0x000fc80007800026 */
[----:B------:R-:W-:-:S05]  /*6030*/  FMNMX R40, R40, R37, !PT ;  /* 0x0000002528287209 */ /* 0x000fca0007800000 */
[----:B------:R-:W1:Y:S02]  /*6040*/  SHFL.BFLY PT, R78, R40, 0x10, 0x1f ;  /* 0x0e001f00284e7f89 */ /* 0x000e6400000e0000 */
[----:B-1----:R-:W-:-:S05]  /*6050*/  FMNMX3 R78, R40, R78, R39, !PT ;  /* 0x0000004e284e7276 */ /* 0x002fca0007800027 */
[--C-:B------:R-:W-:Y:S01]  /*6060*/  FFMA R4, R4, UR74, -R78.reuse ;  /* 0x0000004a04047c23 */ /* 0x100fe2000800084e */
[--C-:B------:R-:W-:Y:S01]  /*6070*/  FFMA R5, R5, UR74, -R78.reuse ;  /* 0x0000004a05057c23 */ /* 0x100fe2000800084e */
[--C-:B------:R-:W-:Y:S01]  /*6080*/  FFMA R6, R6, UR74, -R78.reuse ;  /* 0x0000004a06067c23 */ /* 0x100fe2000800084e */
[--C-:B------:R-:W-:Y:S01]  /*6090*/  FFMA R7, R7, UR74, -R78.reuse ;  /* 0x0000004a07077c23 */ /* 0x100fe2000800084e */
[----:B------:R-:W-:Y:S01]  /*60a0*/  FMUL R4, R4, 1.4426950216293334961 ;  /* 0x3fb8aa3b04047820 */ /* 0x000fe20000400000 */
[----:B------:R-:W-:Y:S01]  /*60b0*/  FMUL R5, R5, 1.4426950216293334961 ;  /* 0x3fb8aa3b05057820 */ /* 0x000fe20000400000 */
[----:B------:R-:W-:Y:S01]  /*60c0*/  FMUL R6, R6, 1.4426950216293334961 ;  /* 0x3fb8aa3b06067820 */ /* 0x000fe20000400000 */
[----:B------:R-:W-:Y:S01]  /*60d0*/  FMUL R37, R7, 1.4426950216293334961 ;  /* 0x3fb8aa3b07257820 */ /* 0x000fe20000400000 */
[--C-:B------:R-:W-:Y:S01]  /*60e0*/  FFMA R8, R8, UR74, -R78.reuse ;  /* 0x0000004a08087c23 */ /* 0x100fe2000800084e */
[--C-:B------:R-:W-:Y:S01]  /*60f0*/  FFMA R9, R9, UR74, -R78.reuse ;  /* 0x0000004a09097c23 */ /* 0x100fe2000800084e */
[----:B------:R-:W-:Y:S01]  /*6100*/  MUFU.EX2 R4, R4 ;  /* 0x0000000400047308 */ /* 0x000fe20000000800 */
[--C-:B------:R-:W-:Y:S01]  /*6110*/  FFMA R17, R17, UR74, -R78.reuse ;  /* 0x0000004a11117c23 */ /* 0x100fe2000800084e */
[----:B------:R-:W-:Y:S01]  /*6120*/  FMUL R7, R8, 1.4426950216293334961 ;  /* 0x3fb8aa3b08077820 */ /* 0x000fe20000400000 */
[----:B------:R-:W-:Y:S01]  /*6130*/  FMUL R38, R9, 1.4426950216293334961 ;  /* 0x3fb8aa3b09267820 */ /* 0x000fe20000400000 */
[--C-:B------:R-:W-:Y:S01]  /*6140*/  FFMA R8, R10, UR74, -R78.reuse ;  /* 0x0000004a0a087c23 */ /* 0x100fe2000800084e */
[--C-:B------:R-:W-:Y:S01]  /*6150*/  FFMA R13, R13, UR74, -R78.reuse ;  /* 0x0000004a0d0d7c23 */ /* 0x100fe2000800084e */
[--C-:B------:R-:W-:Y:S01]  /*6160*/  FFMA R16, R16, UR74, -R78.reuse ;  /* 0x0000004a10107c23 */ /* 0x100fe2000800084e */
[--C-:B------:R-:W-:Y:S01]  /*6170*/  FFMA R11, R11, UR74, -R78.reuse ;  /* 0x0000004a0b0b7c23 */ /* 0x100fe2000800084e */
[----:B------:R-:W1:Y:S01]  /*6180*/  MUFU.EX2 R5, R5 ;  /* 0x0000000500057308 */ /* 0x000e620000000800 */
[----:B------:R-:W-:Y:S01]  /*6190*/  FMUL R8, R8, 1.4426950216293334961 ;  /* 0x3fb8aa3b08087820 */ /* 0x000fe20000400000 */
[----:B------:R-:W-:Y:S01]  /*61a0*/  FMUL R40, R13, 1.4426950216293334961 ;  /* 0x3fb8aa3b0d287820 */ /* 0x000fe20000400000 */
[--C-:B------:R-:W-:Y:S01]  /*61b0*/  FFMA R24, R24, UR74, -R78.reuse ;  /* 0x0000004a18187c23 */ /* 0x100fe2000800084e */
[----:B------:R-:W-:Y:S01]  /*61c0*/  FMUL R13, R16, 1.4426950216293334961 ;  /* 0x3fb8aa3b100d7820 */ /* 0x000fe20000400000 */
[----:B------:R-:W-:Y:S01]  /*61d0*/  FMUL R11, R11, 1.4426950216293334961 ;  /* 0x3fb8aa3b0b0b7820 */ /* 0x000fe20000400000 */
[--C-:B------:R-:W-:Y:S01]  /*61e0*/  FFMA R12, R12, UR74, -R78.reuse ;  /* 0x0000004a0c0c7c23 */ /* 0x100fe2000800084e */
[--C-:B------:R-:W-:Y:S01]  /*61f0*/  FFMA R16, R18, UR74, -R78.reuse ;  /* 0x0000004a12107c23 */ /* 0x100fe2000800084e */
[----:B------:R-:W3:Y:S01]  /*6200*/  MUFU.EX2 R6, R6 ;  /* 0x0000000600067308 */ /* 0x000ee20000000800 */
[--C-:B------:R-:W-:Y:S01]  /*6210*/  FFMA R15, R15, UR74, -R78.reuse ;  /* 0x0000004a0f0f7c23 */ /* 0x100fe2000800084e */
[----:B------:R-:W-:Y:S01]  /*6220*/  FMUL R9, R12, 1.4426950216293334961 ;  /* 0x3fb8aa3b0c097820 */ /* 0x000fe20000400000 */
[--C-:B------:R-:W-:Y:S01]  /*6230*/  FFMA R12, R14, UR74, -R78.reuse ;  /* 0x0000004a0e0c7c23 */ /* 0x100fe2000800084e */
[--C-:B------:R-:W-:Y:S01]  /*6240*/  FFMA R25, R25, UR74, -R78.reuse ;  /* 0x0000004a19197c23 */ /* 0x100fe2000800084e */
[----:B------:R-:W-:Y:S01]  /*6250*/  FMUL R15, R15, 1.4426950216293334961 ;  /* 0x3fb8aa3b0f0f7820 */ /* 0x000fe20000400000 */
[----:B------:R-:W-:Y:S01]  /*6260*/  FMUL R16, R16, 1.4426950216293334961 ;  /* 0x3fb8aa3b10107820 */ /* 0x000fe20000400000 */
[----:B------:R-:W-:Y:S01]  /*6270*/  FMUL R12, R12, 1.4426950216293334961 ;  /* 0x3fb8aa3b0c0c7820 */ /* 0x000fe20000400000 */
[----:B------:R-:W4:Y:S01]  /*6280*/  MUFU.EX2 R37, R37 ;  /* 0x0000002500257308 */ /* 0x000f220000000800 */
[----:B-1----:R-:W-:Y:S01]  /*6290*/  FADD R41, R4, R5 ;  /* 0x0000000504297221 */ /* 0x002fe20000000000 */
[--C-:B------:R-:W-:Y:S01]  /*62a0*/  FFMA R19, R19, UR74, -R78.reuse ;  /* 0x0000004a13137c23 */ /* 0x100fe2000800084e */
[----:B------:R-:W-:Y:S01]  /*62b0*/  FMUL R25, R25, 1.4426950216293334961 ;  /* 0x3fb8aa3b19197820 */ /* 0x000fe20000400000 */
[--C-:B------:R-:W-:Y:S01]  /*62c0*/  FFMA R28, R28, UR74, -R78.reuse ;  /* 0x0000004a1c1c7c23 */ /* 0x100fe2000800084e */
[--C-:B------:R-:W-:Y:S01]  /*62d0*/  FFMA R21, R21, UR74, -R78.reuse ;  /* 0x0000004a15157c23 */ /* 0x100fe2000800084e */
[----:B------:R-:W-:Y:S01]  /*62e0*/  FMUL R19, R19, 1.4426950216293334961 ;  /* 0x3fb8aa3b13137820 */ /* 0x000fe20000400000 */
[--C-:B------:R-:W-:Y:S01]  /*62f0*/  FFMA R20, R20, UR74, -R78.reuse ;  /* 0x0000004a14147c23 */ /* 0x100fe2000800084e */
[----:B------:R-:W1:Y:S01]  /*6300*/  MUFU.EX2 R7, R7 ;  /* 0x0000000700077308 */ /* 0x000e620000000800 */
[----:B------:R-:W-:Y:S01]  /*6310*/  FMUL R21, R21, 1.4426950216293334961 ;  /* 0x3fb8aa3b15157820 */ /* 0x000fe20000400000 */
[--C-:B------:R-:W-:Y:S01]  /*6320*/  FFMA R29, R29, UR74, -R78.reuse ;  /* 0x0000004a1d1d7c23 */ /* 0x100fe2000800084e */
[--C-:B------:R-:W-:Y:S01]  /*6330*/  FFMA R31, R31, UR74, -R78.reuse ;  /* 0x0000004a1f1f7c23 */ /* 0x100fe2000800084e */
[--C-:B------:R-:W-:Y:S01]  /*6340*/  FFMA R23, R23, UR74, -R78.reuse ;  /* 0x0000004a17177c23 */ /* 0x100fe2000800084e */
[--C-:B------:R-:W-:Y:S01]  /*6350*/  FFMA R27, R27, UR74, -R78.reuse ;  /* 0x0000004a1b1b7c23 */ /* 0x100fe2000800084e */
[--C-:B------:R-:W-:Y:S01]  /*6360*/  FFMA R32, R32, UR74, -R78.reuse ;  /* 0x0000004a20207c23 */ /* 0x100fe2000800084e */
[--C-:B------:R-:W-:Y:S01]  /*6370*/  FFMA R33, R33, UR74, -R78.reuse ;  /* 0x0000004a21217c23 */ /* 0x100fe2000800084e */
[----:B------:R5:W0:Y:S01]  /*6380*/  MUFU.EX2 R10, R38 ;  /* 0x00000026000a7308 */ /* 0x000a220000000800 */
[----:B------:R-:W-:Y:S01]  /*6390*/  FMUL R23, R23, 1.4426950216293334961 ;  /* 0x3fb8aa3b17177820 */ /* 0x000fe20000400000 */
[----:B------:R-:W-:Y:S01]  /*63a0*/  FMUL R27, R27, 1.4426950216293334961 ;  /* 0x3fb8aa3b1b1b7820 */ /* 0x000fe20000400000 */
[----:B------:R-:W-:Y:S01]  /*63b0*/  FMUL R33, R33, 1.4426950216293334961 ;  /* 0x3fb8aa3b21217820 */ /* 0x000fe20000400000 */
[----:B------:R-:W-:-:S04]  /*63c0*/  FFMA R35, R35, UR74, -R78 ;  /* 0x0000004a23237c23 */ /* 0x000fc8000800084e */
[----:B------:R-:W0:Y:S01]  /*63d0*/  MUFU.EX2 R8, R8 ;  /* 0x0000000800087308 */ /* 0x000e220000000800 */
[----:B-----5:R-:W-:Y:S01]  /*63e0*/  FMUL R38, R17, 1.4426950216293334961 ;  /* 0x3fb8aa3b11267820 */ /* 0x020fe20000400000 */
[----:B------:R-:W-:Y:S01]  /*63f0*/  FMUL R17, R20, 1.4426950216293334961 ;  /* 0x3fb8aa3b14117820 */ /* 0x000fe20000400000 */
[----:B------:R-:W-:Y:S01]  /*6400*/  FFMA R20, R22, UR74, -R78 ;  /* 0x0000004a16147c23 */ /* 0x000fe2000800084e */
[----:B------:R-:W-:-:S03]  /*6410*/  FMUL R35, R35, 1.4426950216293334961 ;  /* 0x3fb8aa3b23237820 */ /* 0x000fc60000400000 */
[----:B------:R-:W-:Y:S01]  /*6420*/  FMUL R20, R20, 1.4426950216293334961 ;  /* 0x3fb8aa3b14147820 */ /* 0x000fe20000400000 */
[----:B------:R5:W-:Y:S08]  /*6430*/  MUFU.EX2 R18, R38 ;  /* 0x0000002600127308 */ /* 0x000bf00000000800 */
[----:B------:R-:W2:Y:S01]  /*6440*/  MUFU.EX2 R11, R11 ;  /* 0x0000000b000b7308 */ /* 0x000ea20000000800 */
[----:B-----5:R-:W-:Y:S01]  /*6450*/  FMUL R38, R24, 1.4426950216293334961 ;  /* 0x3fb8aa3b18267820 */ /* 0x020fe20000400000 */
[----:B---3--:R-:W-:-:S04]  /*6460*/  FADD R24, R6, R41 ;  /* 0x0000002906187221 */ /* 0x008fc80000000000 */
[----:B----4-:R-:W-:Y:S02]  /*6470*/  FADD R24, R37, R24 ;  /* 0x0000001825187221 */ /* 0x010fe40000000000 */
[----:B------:R-:W3:Y:S02]  /*6480*/  MUFU.EX2 R9, R9 ;  /* 0x0000000900097308 */ /* 0x000ee40000000800 */
[----:B-1----:R-:W-:Y:S01]  /*6490*/  FADD R41, R7, R24 ;  /* 0x0000001807297221 */ /* 0x002fe20000000000 */
[----:B------:R-:W-:-:S03]  /*64a0*/  FFMA R24, R26, UR74, -R78 ;  /* 0x0000004a1a187c23 */ /* 0x000fc6000800084e */
[----:B0-----:R-:W-:Y:S01]  /*64b0*/  FADD R41, R10, R41 ;  /* 0x000000290a297221 */ /* 0x001fe20000000000 */
[----:B------:R-:W-:Y:S01]  /*64c0*/  FMUL R24, R24, 1.4426950216293334961 ;  /* 0x3fb8aa3b18187820 */ /* 0x000fe20000400000 */
[----:B------:R0:W1:Y:S08]  /*64d0*/  MUFU.EX2 R14, R40 ;  /* 0x00000028000e7308 */ /* 0x0000700000000800 */
[----:B------:R-:W4:Y:S01]  /*64e0*/  MUFU.EX2 R12, R12 ;  /* 0x0000000c000c7308 */ /* 0x000f220000000800 */
[----:B0-----:R-:W-:-:S04]  /*64f0*/  FADD R40, R8, R41 ;  /* 0x0000002908287221 */ /* 0x001fc80000000000 */
[----:B--2---:R-:W-:-:S03]  /*6500*/  FADD R40, R11, R40 ;  /* 0x000000280b287221 */ /* 0x004fc60000000000 */
[----:B------:R-:W0:Y:S01]  /*6510*/  MUFU.EX2 R15, R15 ;  /* 0x0000000f000f7308 */ /* 0x000e220000000800 */
[----:B---3--:R-:W-:-:S04]  /*6520*/  FADD R41, R9, R40 ;  /* 0x0000002809297221 */ /* 0x008fc80000000000 */
[----:B-1----:R-:W-:-:S03]  /*6530*/  FADD R41, R14, R41 ;  /* 0x000000290e297221 */ /* 0x002fc60000000000 */
[----:B------:R-:W1:Y:S08]  /*6540*/  MUFU.EX2 R13, R13 ;  /* 0x0000000d000d7308 */ /* 0x000e700000000800 */
[----:B------:R2:W-:Y:S08]  /*6550*/  MUFU.EX2 R26, R25 ;  /* 0x00000019001a7308 */ /* 0x0005f00000000800 */
[----:B------:R-:W3:Y:S01]  /*6560*/  MUFU.EX2 R16, R16 ;  /* 0x0000001000107308 */ /* 0x000ee20000000800 */
[----:B--2---:R-:W-:Y:S01]  /*6570*/  FMUL R25, R28, 1.4426950216293334961 ;  /* 0x3fb8aa3b1c197820 */ /* 0x004fe20000400000 */
[----:B----4-:R-:W-:-:S04]  /*6580*/  FADD R28, R12, R41 ;  /* 0x000000290c1c7221 */ /* 0x010fc80000000000 */
[----:B0-----:R-:W-:Y:S02]  /*6590*/  FADD R28, R15, R28 ;  /* 0x0000001c0f1c7221 */ /* 0x001fe40000000000 */
[----:B------:R-:W0:Y:S08]  /*65a0*/  MUFU.EX2 R19, R19 ;  /* 0x0000001300137308 */ /* 0x000e300000000800 */
[----:B------:R-:W-:Y:S08]  /*65b0*/  MUFU.EX2 R22, R21 ;  /* 0x0000001500167308 */ /* 0x000ff00000000800 */
[----:B------:R2:W-:Y:S08]  /*65c0*/  MUFU.EX2 R21, R38 ;  /* 0x0000002600157308 */ /* 0x0005f00000000800 */
[----:B------:R-:W4:Y:S01]  /*65d0*/  MUFU.EX2 R17, R17 ;  /* 0x0000001100117308 */ /* 0x000f220000000800 */
[----:B--2---:R-:W-:Y:S01]  /*65e0*/  FMUL R38, R29, 1.4426950216293334961 ;  /* 0x3fb8aa3b1d267820 */ /* 0x004fe20000400000 */
[----:B-1----:R-:W-:Y:S01]  /*65f0*/  FADD R29, R13, R28 ;  /* 0x0000001c0d1d7221 */ /* 0x002fe20000000000 */
[----:B------:R-:W-:-:S03]  /*6600*/  FFMA R28, R30, UR74, -R78 ;  /* 0x0000004a1e1c7c23 */ /* 0x000fc6000800084e */
[----:B------:R-:W-:Y:S01]  /*6610*/  FADD R41, R18, R29 ;  /* 0x0000001d12297221 */ /* 0x000fe20000000000 */
[----:B------:R-:W-:Y:S01]  /*6620*/  FMUL R29, R28, 1.4426950216293334961 ;  /* 0x3fb8aa3b1c1d7820 */ /* 0x000fe20000400000 */
[----:B------:R-:W-:Y:S02]  /*6630*/  MUFU.EX2 R20, R20 ;  /* 0x0000001400147308 */ /* 0x000fe40000000800 */
[----:B---3--:R-:W-:-:S04]  /*6640*/  FADD R28, R16, R41 ;  /* 0x00000029101c7221 */ /* 0x008fc80000000000 */
[----:B0-----:R-:W-:Y:S01]  /*6650*/  FADD R40, R19, R28 ;  /* 0x0000001c13287221 */ /* 0x001fe20000000000 */
[----:B------:R-:W-:Y:S01]  /*6660*/  FMUL R28, R31, 1.4426950216293334961 ;  /* 0x3fb8aa3b1f1c7820 */ /* 0x000fe20000400000 */
[----:B------:R-:W-:Y:S01]  /*6670*/  FADD R31, -R78, R39 ;  /* 0x000000274e1f7221 */ /* 0x000fe20000000100 */
[----:B------:R-:W-:Y:S01]  /*6680*/  MUFU.EX2 R23, R23 ;  /* 0x0000001700177308 */ /* 0x000fe20000000800 */
[----:B----4-:R-:W-:Y:S02]  /*6690*/  FADD R41, R17, R40 ;  /* 0x0000002811297221 */ /* 0x010fe40000000000 */
[----:B------:R-:W-:Y:S01]  /*66a0*/  FMUL R140, R31, 1.4426950216293334961 ;  /* 0x3fb8aa3b1f8c7820 */ /* 0x000fe20000400000 */
[----:B------:R-:W-:Y:S01]  /*66b0*/  FMUL R31, R32, 1.4426950216293334961 ;  /* 0x3fb8aa3b201f7820 */ /* 0x000fe20000400000 */
[----:B------:R-:W-:Y:S01]  /*66c0*/  FADD R41, R22, R41 ;  /* 0x0000002916297221 */ /* 0x000fe20000000000 */
[----:B------:R-:W-:Y:S02]  /*66d0*/  FFMA R32, R34, UR74, -R78 ;  /* 0x0000004a22207c23 */ /* 0x000fe4000800084e */
[----:B------:R-:W-:Y:S02]  /*66e0*/  MUFU.EX2 R24, R24 ;  /* 0x0000001800187308 */ /* 0x000fe40000000800 */
[----:B------:R-:W-:-:S06]  /*66f0*/  FMUL R32, R32, 1.4426950216293334961 ;  /* 0x3fb8aa3b20207820 */ /* 0x000fcc0000400000 */
[----:B------:R-:W0:Y:S08]  /*6700*/  MUFU.EX2 R140, R140 ;  /* 0x0000008c008c7308 */ /* 0x000e300000000800 */
[----:B------:R1:W-:Y:S08]  /*6710*/  MUFU.EX2 R30, R38 ;  /* 0x00000026001e7308 */ /* 0x0003f00000000800 */
[----:B------:R-:W2:Y:S01]  /*6720*/  MUFU.EX2 R27, R27 ;  /* 0x0000001b001b7308 */ /* 0x000ea20000000800 */
[----:B0-----:R0:W-:Y:S01]  /*6730*/  STSM.16.M88 [R3+0xc000], R140 ;  /* 0x00c0008c03007844 */ /* 0x0011e20000000000 */
[----:B-1----:R-:W-:Y:S01]  /*6740*/  FADD R38, R20, R41 ;  /* 0x0000002914267221 */ /* 0x002fe20000000000 */
[----:B------:R-:W-:Y:S03]  /*6750*/  BAR.SYNC.DEFER_BLOCKING 0x0 ;  /* 0x0000000000007b1d */ /* 0x000fe60000010000 */
[----:B------:R-:W-:-:S04]  /*6760*/  FADD R38, R23, R38 ;  /* 0x0000002617267221 */ /* 0x000fc80000000000 */
[----:B------:R-:W-:Y:S01]  /*6770*/  FADD R39, R21, R38 ;  /* 0x0000002615277221 */ /* 0x000fe20000000000 */
[----:B------:R-:W1:Y:S01]  /*6780*/  MUFU.EX2 R25, R25 ;  /* 0x0000001900197308 */ /* 0x000e620000000800 */
[----:B------:R-:W-:Y:S02]  /*6790*/  SHF.L.U32 R38, R36, 0x1f, RZ ;  /* 0x0000001f24267819 */ /* 0x000fe400000006ff */
[----:B------:R-:W-:-:S04]  /*67a0*/  FADD R39, R26, R39 ;  /* 0x000000271a277221 */ /* 0x000fc80000000000 */
[----:B------:R-:W-:Y:S01]  /*67b0*/  FADD R36, R24, R39 ;  /* 0x0000002718247221 */ /* 0x000fe20000000000 */
[----:B------:R-:W3:Y:S03]  /*67c0*/  MUFU.EX2 R29, R29 ;  /* 0x0000001d001d7308 */ /* 0x000ee60000000800 */
[----:B--2---:R-:W-:-:S05]  /*67d0*/  FADD R36, R27, R36 ;  /* 0x000000241b247221 */ /* 0x004fca0000000000 */
[----:B------:R-:W2:Y:S01]  /*67e0*/  MUFU.EX2 R28, R28 ;  /* 0x0000001c001c7308 */ /* 0x000ea20000000800 */
[----:B-1----:R-:W-:Y:S01]  /*67f0*/  FADD R39, R25, R36 ;  /* 0x0000002419277221 */ /* 0x002fe20000000000 */
[----:B------:R0:W1:Y:S01]  /*6800*/  LDSM.16.M88 R170, [R70+UR9+0xc000] ;  /* 0x00c0000946aa783b */ /* 0x0000620008000000 */
[----:B------:R-:W4:Y:S02]  /*6810*/  SYNCS.PHASECHK.TRANS64.TRYWAIT P2, [UR12], R38 ;  /* 0x00000026ff0075a7 */ /* 0x000f24000804110c */
[----:B------:R-:W-:-:S03]  /*6820*/  FADD R36, R30, R39 ;  /* 0x000000271e247221 */ /* 0x000fc60000000000 */
[----:B------:R-:W5:Y:S08]  /*6830*/  MUFU.EX2 R31, R31 ;  /* 0x0000001f001f7308 */ /* 0x000f700000000800 */
[----:B------:R3:W0:Y:S08]  /*6840*/  MUFU.EX2 R34, R33 ;  /* 0x0000002100227308 */ /* 0x0006300000000800 */
[----:B------:R-:W1:Y:S01]  /*6850*/  MUFU.EX2 R32, R32 ;  /* 0x0000002000207308 */ /* 0x000e620000000800 */
[----:B---3--:R-:W-:-:S04]  /*6860*/  FADD R33, R29, R36 ;  /* 0x000000241d217221 */ /* 0x008fc80000000000 */
[----:B--2---:R-:W-:-:S03]  /*6870*/  FADD R36, R28, R33 ;  /* 0x000000211c247221 */ /* 0x004fc60000000000 */
[----:B------:R-:W2:Y:S01]  /*6880*/  MUFU.EX2 R219, R35 ;  /* 0x0000002300db7308 */ /* 0x000ea20000000800 */
[----:B-----5:R-:W-:-:S04]  /*6890*/  FADD R33, R31, R36 ;  /* 0x000000241f217221 */ /* 0x020fc80000000000 */
[----:B0-----:R-:W-:-:S04]  /*68a0*/  FADD R33, R34, R33 ;  /* 0x0000002122217221 */ /* 0x001fc80000000000 */
[----:B-1----:R-:W-:-:S04]  /*68b0*/  FADD R36, R32, R33 ;  /* 0x0000002120247221 */ /* 0x002fc80000000000 */
[----:B--2---:R-:W-:-:S05]  /*68c0*/  FADD R171, R219, R36 ;  /* 0x00000024dbab7221 */ /* 0x004fca0000000000 */
[----:B------:R0:W1:Y:S01]  /*68d0*/  SHFL.BFLY PT, R172, R171, 0x10, 0x1f ;  /* 0x0e001f00abac7f89 */ /* 0x00006200000e0000 */
[----:B----4-:R-:W-:Y:S05]  /*68e0*/  @!P2 BRA `(.L_x_15) ;  /* 0x0000003400eca947 */ /* 0x010fea0003800000 */
.L_x_24:
[C---:B------:R-:W-:Y:S01]  /*68f0*/  IMAD.WIDE R46, R141.reuse, 0x2, R130 ;  /* 0x000000028d2e7825 */ /* 0x040fe200078e0282 */
[----:B------:R-:W2:Y:S03]  /*6900*/  LDG.E.U16 R33, desc[UR16][R48.64] ;  /* 0x0000001030217981 */ /* 0x000ea6000c1e1500 */
[C---:B------:R-:W-:Y:S01]  /*6910*/  IMAD.WIDE R44, R141.reuse, 0x2, R126 ;  /* 0x000000028d2c7825 */ /* 0x040fe200078e027e */
[----:B------:R-:W3:Y:S03]  /*6920*/  LDG.E.U16 R65, desc[UR16][R46.64] ;  /* 0x000000102e417981 */ /* 0x000ee6000c1e1500 */
[C---:B------:R-:W-:Y:S01]  /*6930*/  IMAD.WIDE R62, R141.reuse, 0x2, R122 ;  /* 0x000000028d3e7825 */ /* 0x040fe200078e027a */
[----:B------:R4:W5:Y:S03]  /*6940*/  LDG.E.U16 R67, desc[UR16][R44.64] ;  /* 0x000000102c437981 */ /* 0x000966000c1e1500 */
[C---:B------:R-:W-:Y:S01]  /*6950*/  IMAD.WIDE R60, R141.reuse, 0x2, R118 ;  /* 0x000000028d3c7825 */ /* 0x040fe200078e0276 */
[----:B------:R0:W5:Y:S03]  /*6960*/  LDG.E.U16 R35, desc[UR16][R50.64] ;  /* 0x0000001032237981 */ /* 0x000166000c1e1500 */
[C---:B------:R-:W-:Y:S01]  /*6970*/  IMAD.WIDE R58, R141.reuse, 0x2, R114 ;  /* 0x000000028d3a7825 */ /* 0x040fe200078e0272 */
[----:B------:R-:W5:Y:S03]  /*6980*/  LDG.E.U16 R173, desc[UR16][R62.64] ;  /* 0x000000103ead7981 */ /* 0x000f66000c1e1500 */
[C---:B------:R-:W-:Y:S01]  /*6990*/  IMAD.WIDE R56, R141.reuse, 0x2, R110 ;  /* 0x000000028d387825 */ /* 0x040fe200078e026e */
[----:B------:R-:W5:Y:S03]  /*69a0*/  LDG.E.U16 R217, desc[UR16][R60.64] ;  /* 0x000000103cd97981 */ /* 0x000f66000c1e1500 */
[C---:B------:R-:W-:Y:S01]  /*69b0*/  IMAD.WIDE R54, R141.reuse, 0x2, R106 ;  /* 0x000000028d367825 */ /* 0x040fe200078e026a */
[----:B------:R-:W5:Y:S03]  /*69c0*/  LDG.E.U16 R221, desc[UR16][R58.64] ;  /* 0x000000103add7981 */ /* 0x000f66000c1e1500 */
[C---:B------:R-:W-:Y:S01]  /*69d0*/  IMAD.WIDE R38, R141.reuse, 0x2, R146 ;  /* 0x000000028d267825 */ /* 0x040fe200078e0292 */
[----:B------:R-:W5:Y:S03]  /*69e0*/  LDG.E.U16 R223, desc[UR16][R56.64] ;  /* 0x0000001038df7981 */ /* 0x000f66000c1e1500 */
[C---:B------:R-:W-:Y:S01]  /*69f0*/  IMAD.WIDE R40, R141.reuse, 0x2, R142 ;  /* 0x000000028d287825 */ /* 0x040fe200078e028e */
[----:B------:R1:W5:Y:S03]  /*6a00*/  LDG.E.U16 R225, desc[UR16][R54.64] ;  /* 0x0000001036e17981 */ /* 0x000366000c1e1500 */
[C---:B------:R-:W-:Y:S01]  /*6a10*/  IMAD.WIDE R42, R141.reuse, 0x2, R134 ;  /* 0x000000028d2a7825 */ /* 0x040fe200078e0286 */
[----:B------:R-:W5:Y:S03]  /*6a20*/  LDG.E.U16 R39, desc[UR16][R38.64] ;  /* 0x0000001026277981 */ /* 0x000f66000c1e1500 */
[C---:B----4-:R-:W-:Y:S01]  /*6a30*/  IMAD.WIDE R44, R141.reuse, 0x2, R102 ;  /* 0x000000028d2c7825 */ /* 0x050fe200078e0266 */
[----:B------:R-:W4:Y:S03]  /*6a40*/  LDG.E.U16 R41, desc[UR16][R40.64] ;  /* 0x0000001028297981 */ /* 0x000f26000c1e1500 */
[C---:B------:R-:W-:Y:S01]  /*6a50*/  IMAD.WIDE R46, R141.reuse, 0x2, R98 ;  /* 0x000000028d2e7825 */ /* 0x040fe200078e0262 */
[----:B------:R-:W4:Y:S03]  /*6a60*/  LDG.E.U16 R43, desc[UR16][R42.64] ;  /* 0x000000102a2b7981 */ /* 0x000f26000c1e1500 */
[C---:B------:R-:W-:Y:S01]  /*6a70*/  IMAD.WIDE R48, R141.reuse, 0x2, R94 ;  /* 0x000000028d307825 */ /* 0x040fe200078e025e */
[----:B------:R1:W4:Y:S03]  /*6a80*/  LDG.E.U16 R227, desc[UR16][R44.64] ;  /* 0x000000102ce37981 */ /* 0x000326000c1e1500 */
[C---:B0-----:R-:W-:Y:S01]  /*6a90*/  IMAD.WIDE R50, R141.reuse, 0x2, R90 ;  /* 0x000000028d327825 */ /* 0x041fe200078e025a */
[----:B------:R0:W4:Y:S03]  /*6aa0*/  LDG.E.U16 R229, desc[UR16][R46.64] ;  /* 0x000000102ee57981 */ /* 0x000126000c1e1500 */
[C---:B------:R-:W-:Y:S01]  /*6ab0*/  IMAD.WIDE R52, R141.reuse, 0x2, R82 ;  /* 0x000000028d347825 */ /* 0x040fe200078e0252 */
[----:B------:R0:W4:Y:S03]  /*6ac0*/  LDG.E.U16 R231, desc[UR16][R48.64] ;  /* 0x0000001030e77981 */ /* 0x000126000c1e1500 */
[C---:B-1----:R-:W-:Y:S01]  /*6ad0*/  IMAD.WIDE R54, R141.reuse, 0x2, R148 ;  /* 0x000000028d367825 */ /* 0x042fe200078e0294 */
[----:B------:R1:W4:Y:S03]  /*6ae0*/  LDG.E.U16 R233, desc[UR16][R50.64] ;  /* 0x0000001032e97981 */ /* 0x000326000c1e1500 */
[C---:B------:R-:W-:Y:S01]  /*6af0*/  IMAD.WIDE R56, R141.reuse, 0x2, R144 ;  /* 0x000000028d387825 */ /* 0x040fe200078e0290 */
        /* <DEDUP_REMOVED lines=9> */
[C---:B0-----:R-:W-:Y:S01]  /*6b90*/  IMAD.WIDE R46, R141.reuse, 0x2, R120 ;  /* 0x000000028d2e7825 */ /* 0x041fe200078e0278 */
[----:B------:R0:W4:Y:S03]  /*6ba0*/  LDG.E.U16 R66, desc[UR16][R62.64] ;  /* 0x000000103e427981 */ /* 0x000126000c1e1500 */
[C---:B------:R-:W-:Y:S01]  /*6bb0*/  IMAD.WIDE R48, R141.reuse, 0x2, R116 ;  /* 0x000000028d307825 */ /* 0x040fe200078e0274 */
[----:B------:R-:W4:Y:S03]  /*6bc0*/  LDG.E.U16 R44, desc[UR16][R44.64] ;  /* 0x000000102c2c7981 */ /* 0x000f26000c1e1500 */
[C---:B-1----:R-:W-:Y:S01]  /*6bd0*/  IMAD.WIDE R50, R141.reuse, 0x2, R112 ;  /* 0x000000028d327825 */ /* 0x042fe200078e0270 */
[----:B------:R-:W4:Y:S03]  /*6be0*/  LDG.E.U16 R46, desc[UR16][R46.64] ;  /* 0x000000102e2e7981 */ /* 0x000f26000c1e1500 */
[C---:B------:R-:W-:Y:S01]  /*6bf0*/  IMAD.WIDE R52, R141.reuse, 0x2, R108 ;  /* 0x000000028d347825 */ /* 0x040fe200078e026c */
        /* <DEDUP_REMOVED lines=9> */
[----:B0-----:R-:W-:Y:S01]  /*6c90*/  IMAD.WIDE R62, R141, 0x2, R88 ;  /* 0x000000028d3e7825 */ /* 0x001fe200078e0258 */
[----:B------:R-:W4:Y:S04]  /*6ca0*/  LDG.E.U16 R226, desc[UR16][R58.64] ;  /* 0x000000103ae27981 */ /* 0x000f28000c1e1500 */
[----:B------:R-:W4:Y:S04]  /*6cb0*/  LDG.E.U16 R228, desc[UR16][R60.64] ;  /* 0x000000103ce47981 */ /* 0x000f28000c1e1500 */
[----:B------:R-:W4:Y:S01]  /*6cc0*/  LDG.E.U16 R230, desc[UR16][R62.64] ;  /* 0x000000103ee67981 */ /* 0x000f22000c1e1500 */
[----:B------:R-:W-:-:S02]  /*6cd0*/  F2FP.BF16.F32.PACK_AB R4, R5, R4 ;  /* 0x000000040504723e */ /* 0x000fc400000010ff */
[----:B------:R-:W-:Y:S02]  /*6ce0*/  F2FP.BF16.F32.PACK_AB R5, R37, R6 ;  /* 0x000000062505723e */ /* 0x000fe400000010ff */
[----:B------:R-:W-:Y:S02]  /*6cf0*/  F2FP.BF16.F32.PACK_AB R6, R10, R7 ;  /* 0x000000070a06723e */ /* 0x000fe400000010ff */
[----:B------:R-:W-:Y:S02]  /*6d00*/  F2FP.BF16.F32.PACK_AB R7, R11, R8 ;  /* 0x000000080b07723e */ /* 0x000fe400000010ff */
[----:B------:R-:W-:Y:S02]  /*6d10*/  F2FP.BF16.F32.PACK_AB R8, R14, R9 ;  /* 0x000000090e08723e */ /* 0x000fe400000010ff */
[----:B------:R-:W-:Y:S02]  /*6d20*/  F2FP.BF16.F32.PACK_AB R9, R15, R12 ;  /* 0x0000000c0f09723e */ /* 0x000fe400000010ff */
        /* <DEDUP_REMOVED lines=9> */
[----:B------:R-:W-:-:S04]  /*6dc0*/  F2FP.BF16.F32.PACK_AB R19, R219, R32 ;  /* 0x00000020db13723e */ /* 0x000fc800000010ff */
[----:B------:R-:W-:Y:S01]  /*6dd0*/  STTM.16dp32bit_t0_t15.x16 tmem[UR71], R4 ;  /* 0x00000004000079ed */ /* 0x000fe20008a00047 */
[----:B------:R-:W-:Y:S01]  /*6de0*/  STTM.16dp32bit_t16_t31.x16 tmem[UR71+0x10], R4 ;  /* 0x00001004000079ed */ /* 0x000fe20008a20047 */
[----:B------:R-:W-:Y:S01]  /*6df0*/  ULEA UR12, UR73, UR9, 0x3 ;  /* 0x00000009490c7291 */ /* 0x000fe2000f8e18ff */
[----:B------:R-:W-:Y:S01]  /*6e00*/  FADD R171, R171, R172 ;  /* 0x000000acabab7221 */ /* 0x000fe20000000000 */
[----:B------:R-:W-:Y:S02]  /*6e10*/  UMOV UR53, UR6 ;  /* 0x0000000600357c82 */ /* 0x000fe40008000000 */
[----:B------:R-:W-:Y:S01]  /*6e20*/  UIADD3 UR12, UPT, UPT, UR12, 0x14000, URZ ;  /* 0x000140000c0c7890 */ /* 0x000fe2000fffe0ff */
[----:B--2---:R-:W-:Y:S04]  /*6e30*/  STS.U16 [R76+UR9+0x10000], R33 ;  /* 0x010000214c007988 */ /* 0x004fe80008000409 */
[----:B---3--:R-:W-:Y:S04]  /*6e40*/  STS.U16 [R76+UR9+0x11400], R65 ;  /* 0x011400414c007988 */ /* 0x008fe80008000409 */
[----:B-----5:R-:W-:Y:S04]  /*6e50*/  STS.U16 [R76+UR9+0x11800], R67 ;  /* 0x011800434c007988 */ /* 0x020fe80008000409 */
[----:B------:R-:W-:Y:S04]  /*6e60*/  STS.U16 [R76+UR9+0x10400], R35 ;  /* 0x010400234c007988 */ /* 0x000fe80008000409 */
[----:B------:R-:W-:Y:S04]  /*6e70*/  STS.U16 [R76+UR9+0x11c00], R173 ;  /* 0x011c00ad4c007988 */ /* 0x000fe80008000409 */
[----:B------:R-:W-:Y:S04]  /*6e80*/  STS.U16 [R76+UR9+0x12000], R217 ;  /* 0x012000d94c007988 */ /* 0x000fe80008000409 */
[----:B------:R-:W-:Y:S04]  /*6e90*/  STS.U16 [R76+UR9+0x12400], R221 ;  /* 0x012400dd4c007988 */ /* 0x000fe80008000409 */
[----:B------:R-:W-:Y:S04]  /*6ea0*/  STS.U16 [R76+UR9+0x12800], R223 ;  /* 0x012800df4c007988 */ /* 0x000fe80008000409 */
[----:B------:R-:W-:Y:S04]  /*6eb0*/  STS.U16 [R76+UR9+0x12c00], R225 ;  /* 0x012c00e14c007988 */ /* 0x000fe80008000409 */
[----:B------:R-:W-:Y:S04]  /*6ec0*/  STS.U16 [R76+UR9+0x10800], R39 ;  /* 0x010800274c007988 */ /* 0x000fe80008000409 */
[----:B----4-:R-:W-:Y:S04]  /*6ed0*/  STS.U16 [R76+UR9+0x10c00], R41 ;  /* 0x010c00294c007988 */ /* 0x010fe80008000409 */
        /* <DEDUP_REMOVED lines=21> */
[----:B------:R-:W2:Y:S02]  /*7030*/  FENCE.VIEW.ASYNC.T ;  /* 0x00000000000073c6 */ /* 0x000ea40000000200 */
[----:B--2---:R-:W-:Y:S06]  /*7040*/  BAR.SYNC.DEFER_BLOCKING 0x0 ;  /* 0x0000000000007b1d */ /* 0x004fec0000010000 */
[----:B0-----:R-:W0:Y:S01]  /*7050*/  LDTM.x64 R4, tmem[UR11] ;  /* 0x0000000b000479ee */ /* 0x001e220008340000 */
[----:B------:R-:W-:Y:S01]  /*7060*/  NOP ;  /* 0x0000000000007918 */ /* 0x000fe20000000000 */
        /* <DEDUP_REMOVED lines=64> */
[----:B------:R1:W-:Y:S01]  /*7470*/  STTM.x64 tmem[UR11], R4 ;  /* 0x00000004000079ed */ /* 0x0003e2000834000b */
[----:B------:R-:W0:Y:S02]  /*7480*/  FENCE.VIEW.ASYNC.T ;  /* 0x00000000000073c6 */ /* 0x000e240000000200 */
[----:B0-----:R-:W-:Y:S06]  /*7490*/  BAR.SYNC.DEFER_BLOCKING 0x0 ;  /* 0x0000000000007b1d */ /* 0x001fec0000010000 */
[----:B------:R0:W-:Y:S06]  /*74a0*/  MEMBAR.ALL.CTA ;  /* 0x0000000000007992 */ /* 0x0001ec0000008000 */
[----:B0-----:R-:W0:Y:S02]  /*74b0*/  FENCE.VIEW.ASYNC.S ;  /* 0x00000000000073c6 */ /* 0x001e240000000000 */
[----:B0-----:R-:W-:Y:S06]  /*74c0*/  BAR.SYNC.DEFER_BLOCKING 0x0 ;  /* 0x0000000000007b1d */ /* 0x001fec0000010000 */
[----:B------:R-:W-:Y:S05]  /*74d0*/  BRA.U UP2, `(.L_x_16) ;  /* 0x0000000102547547 */ /* 0x000fea000b800000 */
[----:B------:R-:W-:Y:S02]  /*74e0*/  UIADD3 UR55, UPT, UPT, UR10, 0xc8, URZ ;  /* 0x000000c80a377890 */ /* 0x000fe4000fffe0ff */
[----:B------:R-:W-:Y:S02]  /*74f0*/  UIADD3 UR64, UPT, UPT, UR10, 0xd0, URZ ;  /* 0x000000d00a407890 */ /* 0x000fe4000fffe0ff */
[----:B------:R-:W-:Y:S01]  /*7500*/  UIADD3 UR65, UPT, UPT, UR10, 0xd8, URZ ;  /* 0x000000d80a417890 */ /* 0x000fe2000fffe0ff */
[----:B------:R-:W-:Y:S01]  /*7510*/  UMOV UR60, 0x0 ;  /* 0x00000000003c7882 */ /* 0x000fe20000000000 */
[----:B------:R-:W-:Y:S01]  /*7520*/  UMOV UR61, 0x8200490 ;  /* 0x08200490003d7882 */ /* 0x000fe20000000000 */
        /* <DEDUP_REMOVED lines=16> */
.L_x_16:
[----:B------:R-:W-:Y:S01]  /*7630*/  UIADD3 UR73, UPT, UPT, UR73, 0x1, URZ ;  /* 0x0000000149497890 */ /* 0x000fe2000fffe0ff */
[----:B------:R-:W-:Y:S01]  /*7640*/  FFMA R138, R140, R138, R171 ;  /* 0x0000008a8c8a7223 */ /* 0x000fe200000000ab */
[----:B------:R-:W-:Y:S01]  /*7650*/  UIADD3 UR7, UPT, UPT, UR7, 0x40, URZ ;  /* 0x0000004007077890 */ /* 0x000fe2000fffe0ff */
[----:B------:R-:W-:Y:S01]  /*7660*/  VIADD R141, R141, UR72 ;  /* 0x000000488d8d7c36 */ /* 0x000fe20008000000 */
[----:B------:R-:W-:Y:S01]  /*7670*/  UISETP.GT.AND UP1, UPT, UR73, 0x1, UPT ;  /* 0x000000014900788c */ /* 0x000fe2000bf24270 */
[----:B------:R-:W-:Y:S01]  /*7680*/  IADD3 R139, PT, PT, R79, R139, RZ ;  /* 0x0000008b4f8b7210 */ /* 0x000fe20007ffe0ff */
[----:B-1----:R-:W-:Y:S01]  /*7690*/  IMAD.U32 R36, RZ, RZ, UR53 ;  /* 0x00000035ff247e24 */ /* 0x002fe2000f8e00ff */
[----:B------:R-:W-:Y:S01]  /*76a0*/  MOV R39, R78 ;  /* 0x0000004e00277202 */ /* 0x000fe20000000f00 */
[----:B0-----:R-:W-:Y:S02]  /*76b0*/  USEL UR6, URZ, 0x1, !UP1 ;  /* 0x00000001ff067887 */ /* 0x001fe4000c800000 */
[----:B------:R-:W-:-:S02]  /*76c0*/  USEL UR73, UR73, URZ, !UP1 ;  /* 0x000000ff49497287 */ /* 0x000fc4000c800000 */
[----:B------:R-:W-:Y:S02]  /*76d0*/  UISETP.GE.AND UP1, UPT, UR7, UR70, UPT ;  /* 0x000000460700728c */ /* 0x000fe4000bf26270 */
[----:B------:R-:W-:-:S07]  /*76e0*/  ULOP3.LUT UR6, UR53, UR6, URZ, 0x3c, !UPT ;  /* 0x0000000635067292 */ /* 0x000fce000f8e3cff */
[----:B------:R-:W-:Y:S05]  /*76f0*/  BRA.U !UP1, `(.L_x_17) ;  /* 0xffffffdd094c7547 */ /* 0x000fea000b83ffff */
.L_x_12:
[----:B0-----:R-:W0:Y:S01]  /*7700*/  LDCU UR4, c[0x0][0x3f0] ;  /* 0x00007e00ff0477ac */ /* 0x001e220008000800 */
[----:B------:R-:W-:Y:S01]  /*7710*/  FSETP.GEU.AND P3, PT, R138, 1.175494350822287508e-38, PT ;  /* 0x008000008a00780b */ /* 0x000fe20003f6e000 */
[----:B0-----:R-:W-:-:S09]  /*7720*/  UISETP.GE.AND UP0, UPT, UR4, 0x1, UPT ;  /* 0x000000010400788c */ /* 0x001fd2000bf06270 */
[----:B------:R-:W-:Y:S05]  /*7730*/  BRA.U !UP0, `(.L_x_18) ;  /* 0x0000000108107547 */ /* 0x000fea000b800000 */
[----:B------:R-:W-:-:S06]  /*7740*/  USHF.L.U32 UR53, UR53, 0x1f, URZ ;  /* 0x0000001f35357899 */ /* 0x000fcc00080006ff */
[----:B--2---:R-:W-:-:S04]  /*7750*/  IMAD.U32 R4, RZ, RZ, UR53 ;  /* 0x00000035ff047e24 */ /* 0x004fc8000f8e00ff */
[----:B------:R-:W0:Y:S02]  /*7760*/  SYNCS.PHASECHK.TRANS64.TRYWAIT P2, [UR12], R4 ;  /* 0x00000004ff0075a7 */ /* 0x000e24000804110c */
[----:B0-----:R-:W-:Y:S05]  /*7770*/  @!P2 BRA `(.L_x_19) ;  /* 0x000000280054a947 */ /* 0x001fea0003800000 */
.L_x_18:
[----:B------:R-:W-:Y:S01]  /*7780*/  BAR.SYNC.DEFER_BLOCKING 0x0 ;  /* 0x0000000000007b1d */ /* 0x000fe20000010000 */
[----:B--2---:R-:W-:Y:S01]  /*7790*/  HFMA2 R5, -RZ, RZ, 1.443359375, -0.2030029296875 ;  /* 0x3dc6b27fff057431 */ /* 0x004fe200000001ff */
[----:B------:R-:W-:-:S06]  /*77a0*/  LOP3.LUT R2, R2, 0x80, RZ, 0xc0, !PT ;  /* 0x0000008002027812 */ /* 0x000fcc00078ec0ff */
[----:B------:R-:W0:Y:S01]  /*77b0*/  LDC R71, c[0x0][0x3e8] ;  /* 0x0000fa00ff477b82 */ /* 0x000e220000000800 */
[----:B------:R-:W1:Y:S07]  /*77c0*/  LDCU.64 UR4, c[0x0][0x3e0] ;  /* 0x00007c00ff0477ac */ /* 0x000e6e0008000a00 */
[----:B------:R-:W2:Y:S01]  /*77d0*/  LDC.64 R170, c[0x0][0x398] ;  /* 0x0000e600ffaa7b82 */ /* 0x000ea20000000a00 */
[----:B------:R-:W3:Y:S07]  /*77e0*/  @!P1 SYNCS.CCTL.IV [UR9+0x14000] ;  /* 0x01400000ff0099b1 */ /* 0x000eee0008000009 */
[----:B---3--:R-:W-:Y:S01]  /*77f0*/  BAR.SYNC.DEFER_BLOCKING 0x0 ;  /* 0x0000000000007b1d */ /* 0x008fe20000010000 */
[----:B-1----:R-:W-:Y:S01]  /*7800*/  UIMAD UR4, UR8, UR4, URZ ;  /* 0x00000004080472a4 */ /* 0x002fe2000f8e02ff */
[----:B0-----:R-:W-:Y:S01]  /*7810*/  IMAD R80, R72, R71, RZ ;  /* 0x0000004748507224 */ /* 0x001fe200078e02ff */
[----:B------:R-:W-:-:S02]  /*7820*/  FSEL R72, RZ, -23, P3 ;  /* 0xc1b80000ff487808 */ /* 0x000fc40001800000 */
[----:B------:R-:W-:Y:S01]  /*7830*/  USHF.L.U32 UR6, UR4, 0x1, URZ ;  /* 0x0000000104067899 */ /* 0x000fe200080006ff */
[----:B------:R-:W-:-:S05]  /*7840*/  IMAD R82, R71, 0x2, R80 ;  /* 0x0000000247527824 */ /* 0x000fca00078e0250 */
[----:B------:R-:W-:-:S05]  /*7850*/  LEA R84, R71, R82, 0x1 ;  /* 0x0000005247547211 */ /* 0x000fca00078e08ff */
[----:B------:R-:W-:Y:S01]  /*7860*/  IMAD R86, R71, 0x2, R84 ;  /* 0x0000000247567824 */ /* 0x000fe200078e0254 */
[----:B------:R-:W0:Y:S02]  /*7870*/  @!P1 SYNCS.CCTL.IV [UR9+0x14008] ;  /* 0x01400800ff0099b1 */ /* 0x000e240008000009 */
[----:B0-----:R0:W-:Y:S01]  /*7880*/  STSM.16.M88 [R3], R138 ;  /* 0x0000008a03007844 */ /* 0x0011e20000000000 */
[----:B------:R-:W-:Y:S01]  /*7890*/  BAR.SYNC.DEFER_BLOCKING 0x0 ;  /* 0x0000000000007b1d */ /* 0x000fe20000010000 */
[----:B0-----:R-:W-:-:S05]  /*78a0*/  @!P3 FMUL R138, R138, 8388608 ;  /* 0x4b0000008a8ab820 */ /* 0x001fca0000400000 */
[C---:B------:R-:W-:Y:S02]  /*78b0*/  IADD3 R4, PT, PT, R138.reuse, -0x3f3504f3, RZ ;  /* 0xc0cafb0d8a047810 */ /* 0x040fe40007ffe0ff */
[----:B------:R-:W-:Y:S02]  /*78c0*/  ISETP.GE.U32.AND P2, PT, R138, 0x7f800000, PT ;  /* 0x7f8000008a00780c */ /* 0x000fe40003f46070 */
[----:B------:R-:W-:-:S05]  /*78d0*/  LOP3.LUT R74, R4, 0xff800000, RZ, 0xc0, !PT ;  /* 0xff800000044a7812 */ /* 0x000fca00078ec0ff */
[----:B------:R-:W-:Y:S01]  /*78e0*/  IMAD.IADD R4, R138, 0x1, -R74 ;  /* 0x000000018a047824 */ /* 0x000fe200078e0a4a */
[----:B------:R-:W0:Y:S03]  /*78f0*/  LDSM.16.M88 R73, [R70+UR9] ;  /* 0x000000094649783b */ /* 0x000e260008000000 */
[----:B------:R-:W-:Y:S02]  /*7900*/  FADD R76, R4, -1 ;  /* 0xbf800000044c7421 */ /* 0x000fe40000000000 */
[----:B------:R-:W-:Y:S02]  /*7910*/  @P2 MOV R95, 0x7f800000 ;  /* 0x7f800000005f2802 */ /* 0x000fe40000000f00 */
[----:B------:R-:W-:-:S04]  /*7920*/  FFMA.FTZ R5, R76, R5, -0.16845393180847167969 ;  /* 0xbe2c7f304c057423 */ /* 0x000fc80000010005 */
[----:B------:R-:W-:-:S04]  /*7930*/  FFMA.FTZ R5, R76, R5, 0.1716887056827545166 ;  /* 0x3e2fcf2a4c057423 */ /* 0x000fc80000010005 */
[----:B------:R-:W-:-:S04]  /*7940*/  FFMA.FTZ R5, R76, R5, -0.17900948226451873779 ;  /* 0xbe374e434c057423 */ /* 0x000fc80000010005 */
[----:B------:R-:W-:-:S04]  /*7950*/  FFMA.FTZ R5, R76, R5, 0.20512372255325317383 ;  /* 0x3e520bf44c057423 */ /* 0x000fc80000010005 */
[----:B------:R-:W-:-:S04]  /*7960*/  FFMA.FTZ R5, R76, R5, -0.24046532809734344482 ;  /* 0xbe763c8b4c057423 */ /* 0x000fc80000010005 */
[----:B------:R-:W-:-:S04]  /*7970*/  FFMA.FTZ R5, R76, R5, 0.28857114911079406738 ;  /* 0x3e93bf994c057423 */ /* 0x000fc80000010005 */
[----:B------:R-:W-:-:S04]  /*7980*/  FFMA.FTZ R5, R76, R5, -0.36067417263984680176 ;  /* 0xbeb8aa494c057423 */ /* 0x000fc80000010005 */
[C---:B------:R-:W-:Y:S02]  /*7990*/  FFMA.FTZ R75, R76.reuse, R5, 0.48089820146560668945 ;  /* 0x3ef6384a4c4b7423 */ /* 0x040fe40000010005 */
[----:B------:R-:W1:Y:S01]  /*79a0*/  LDTM.x64 R4, tmem[UR11] ;  /* 0x0000000b000479ee */ /* 0x000e620008340000 */
[----:B------:R-:W-:Y:S01]  /*79b0*/  NOP ;  /* 0x0000000000007918 */ /* 0x000fe20000000000 */
[C---:B------:R-:W-:Y:S01]  /*79c0*/  FFMA.FTZ R75, R76.reuse, R75, -0.72134751081466674805 ;  /* 0xbf38aa3b4c4b7423 */ /* 0x040fe2000001004b */
[----:B-1----:R-:W-:Y:S01]  /*79d0*/  BAR.SYNC.DEFER_BLOCKING 0x0 ;  /* 0x0000000000007b1d */ /* 0x002fe20000010000 */
[C---:B0-----:R-:W-:Y:S02]  /*79e0*/  FSETP.GT.AND P1, PT, |R73|.reuse, 8.50705917302346158658e+37, PT ;  /* 0x7e8000004900780b */ /* 0x041fe40003f24200 */
[C---:B------:R-:W-:Y:S01]  /*79f0*/  FMUL R77, R76.reuse, R75 ;  /* 0x0000004b4c4d7220 */ /* 0x040fe20000400000 */
[----:B------:R-:W-:Y:S02]  /*7a00*/  FSETP.GEU.AND P3, PT, |R73|, 1.175494350822287508e-38, PT ;  /* 0x008000004900780b */ /* 0x000fe40003f6e200 */
[----:B------:R-:W-:Y:S01]  /*7a10*/  I2FP.F32.S32 R75, R74 ;  /* 0x0000004a004b7245 */ /* 0x000fe20000201400 */
[----:B------:R-:W-:Y:S01]  /*7a20*/  FMUL R77, R76, R77 ;  /* 0x0000004d4c4d7220 */ /* 0x000fe20000400000 */
[----:B------:R-:W-:-:S03]  /*7a30*/  LEA R74, R71, R86, 0x1 ;  /* 0x00000056474a7211 */ /* 0x000fc600078e08ff */
[----:B------:R-:W-:Y:S01]  /*7a40*/  FFMA.FTZ R77, R76, 1.4426950216293334961, R77 ;  /* 0x3fb8aa3b4c4d7823 */ /* 0x000fe2000001004d */
[----:B------:R-:W-:Y:S01]  /*7a50*/  FFMA.FTZ R72, R75, 1.1920928955078125e-07, R72 ;  /* 0x340000004b487823 */ /* 0x000fe20000010048 */
[----:B------:R-:W-:Y:S01]  /*7a60*/  IMAD R76, R71, 0x2, R74 ;  /* 0x00000002474c7824 */ /* 0x000fe200078e024a */
[----:B------:R-:W-:Y:S01]  /*7a70*/  LEA R75, R2, UR9, 0x5 ;  /* 0x00000009024b7c11 */ /* 0x000fe2000f8e28ff */
[----:B------:R-:W-:Y:S01]  /*7a80*/  @P1 FMUL R73, R73, 0.25 ;  /* 0x3e80000049491820 */ /* 0x000fe20000400000 */
[----:B------:R-:W-:Y:S01]  /*7a90*/  FADD R72, R72, R77 ;  /* 0x0000004d48487221 */ /* 0x000fe20000000000 */
[----:B------:R-:W-:Y:S01]  /*7aa0*/  IMAD R88, R71, 0x2, R76 ;  /* 0x0000000247587824 */ /* 0x000fe200078e024c */
[----:B------:R-:W-:Y:S01]  /*7ab0*/  LEA R0, R0, R75, 0x4 ;  /* 0x0000004b00007211 */ /* 0x000fe200078e20ff */
[----:B------:R-:W-:Y:S01]  /*7ac0*/  @!P3 FMUL R73, R73, 16777216 ;  /* 0x4b8000004949b820 */ /* 0x000fe20000400000 */
[----:B------:R-:W-:Y:S01]  /*7ad0*/  @P2 FFMA.FTZ R72, R138, R95, +INF ;  /* 0x7f8000008a482423 */ /* 0x000fe2000001005f */
[----:B------:R-:W-:Y:S01]  /*7ae0*/  @P1 FMUL R25, R25, 0.25 ;  /* 0x3e80000019191820 */ /* 0x000fe20000400000 */
[----:B------:R-:W-:Y:S01]  /*7af0*/  @P1 FMUL R54, R54, 0.25 ;  /* 0x3e80000036361820 */ /* 0x000fe20000400000 */
[----:B------:R-:W-:Y:S01]  /*7b00*/  @P1 FMUL R21, R21, 0.25 ;  /* 0x3e80000015151820 */ /* 0x000fe20000400000 */
[----:B------:R-:W-:Y:S01]  /*7b10*/  @P1 FMUL R11, R11, 0.25 ;  /* 0x3e8000000b0b1820 */ /* 0x000fe20000400000 */
[----:B------:R-:W0:Y:S01]  /*7b20*/  MUFU.RCP R73, R73 ;  /* 0x0000004900497308 */ /* 0x000e220000001000 */
[----:B------:R-:W-:Y:S01]  /*7b30*/  @!P3 FMUL R25, R25, 16777216 ;  /* 0x4b8000001919b820 */ /* 0x000fe20000400000 */
[----:B------:R-:W-:Y:S01]  /*7b40*/  @!P3 FMUL R54, R54, 16777216 ;  /* 0x4b8000003636b820 */ /* 0x000fe20000400000 */
[----:B------:R-:W-:Y:S01]  /*7b50*/  @P1 FMUL R56, R56, 0.25 ;  /* 0x3e80000038381820 */ /* 0x000fe20000400000 */
        /* <DEDUP_REMOVED lines=9> */
[----:B------:R-:W-:Y:S01]  /*7bf0*/  @!P3 FMUL R21, R21, 16777216 ;  /* 0x4b8000001515b820 */ /* 0x000fe20000400000 */
[----:B------:R-:W-:Y:S01]  /*7c00*/  @P1 FMUL R4, R4, 0.25 ;  /* 0x3e80000004041820 */ /* 0x000fe20000400000 */
[----:B------:R-:W-:Y:S01]  /*7c10*/  @P1 FMUL R9, R9, 0.25 ;  /* 0x3e80000009091820 */ /* 0x000fe20000400000 */
[----:B------:R-:W-:Y:S01]  /*7c20*/  @P1 FMUL R13, R13, 0.25 ;  /* 0x3e8000000d0d1820 */ /* 0x000fe20000400000 */
[C---:B0-----:R-:W-:Y:S01]  /*7c30*/  FMUL R81, R73.reuse, R25 ;  /* 0x0000001949517220 */ /* 0x041fe20000400000 */
[----:B------:R-:W-:Y:S01]  /*7c40*/  FMUL R25, R73, R54 ;  /* 0x0000003649197220 */ /* 0x000fe20000400000 */
[----:B------:R-:W-:Y:S01]  /*7c50*/  @P1 FMUL R16, R16, 0.25 ;  /* 0x3e80000010101820 */ /* 0x000fe20000400000 */
[----:B------:R-:W-:Y:S01]  /*7c60*/  @P1 FMUL R17, R17, 0.25 ;  /* 0x3e80000011111820 */ /* 0x000fe20000400000 */
[----:B------:R-:W-:Y:S01]  /*7c70*/  @P1 FMUL R19, R19, 0.25 ;  /* 0x3e80000013131820 */ /* 0x000fe20000400000 */
[----:B------:R-:W-:Y:S01]  /*7c80*/  @P1 FMUL R22, R22, 0.25 ;  /* 0x3e80000016161820 */ /* 0x000fe20000400000 */
[----:B------:R-:W-:Y:S01]  /*7c90*/  @!P3 FMUL R11, R11, 16777216 ;  /* 0x4b8000000b0bb820 */ /* 0x000fe20000400000 */
[----:B------:R-:W-:Y:S01]  /*7ca0*/  @!P3 FMUL R56, R56, 16777216 ;  /* 0x4b8000003838b820 */ /* 0x000fe20000400000 */
[----:B------:R-:W-:-:S02]  /*7cb0*/  IMAD R54, R71, 0x2, R88 ;  /* 0x0000000247367824 */ /* 0x000fc400078e0258 */
[----:B------:R-:W-:Y:S01]  /*7cc0*/  @P1 FMUL R60, R60, 0.25 ;  /* 0x3e8000003c3c1820 */ /* 0x000fe20000400000 */
[----:B------:R-:W-:Y:S01]  /*7cd0*/  @!P3 FMUL R6, R6, 16777216 ;  /* 0x4b8000000606b820 */ /* 0x000fe20000400000 */
        /* <DEDUP_REMOVED lines=8> */
[----:B------:R-:W-:Y:S01]  /*7d60*/  FMUL R77, R73, R21 ;  /* 0x00000015494d7220 */ /* 0x000fe20000400000 */
[----:B------:R-:W-:Y:S01]  /*7d70*/  @!P3 FMUL R4, R4, 16777216 ;  /* 0x4b8000000404b820 */ /* 0x000fe20000400000 */
[----:B------:R-:W-:Y:S01]  /*7d80*/  @!P3 FMUL R9, R9, 16777216 ;  /* 0x4b8000000909b820 */ /* 0x000fe20000400000 */
[----:B------:R-:W-:Y:S01]  /*7d90*/  @!P3 FMUL R13, R13, 16777216 ;  /* 0x4b8000000d0db820 */ /* 0x000fe20000400000 */
[----:B------:R-:W-:Y:S01]  /*7da0*/  @!P3 FMUL R16, R16, 16777216 ;  /* 0x4b8000001010b820 */ /* 0x000fe20000400000 */
[----:B------:R-:W-:Y:S01]  /*7db0*/  @!P3 FMUL R17, R17, 16777216 ;  /* 0x4b8000001111b820 */ /* 0x000fe20000400000 */
[----:B------:R-:W-:Y:S01]  /*7dc0*/  @!P3 FMUL R19, R19, 16777216 ;  /* 0x4b8000001313b820 */ /* 0x000fe20000400000 */
[----:B------:R-:W-:Y:S01]  /*7dd0*/  @!P3 FMUL R22, R22, 16777216 ;  /* 0x4b8000001616b820 */ /* 0x000fe20000400000 */
[C---:B------:R-:W-:Y:S01]  /*7de0*/  FMUL R90, R73.reuse, R11 ;  /* 0x0000000b495a7220 */ /* 0x040fe20000400000 */
[----:B------:R-:W-:Y:S01]  /*7df0*/  FMUL R21, R73, R56 ;  /* 0x0000003849157220 */ /* 0x000fe20000400000 */
[----:B------:R-:W-:Y:S01]  /*7e00*/  @P1 FMUL R33, R33, 0.25 ;  /* 0x3e80000021211820 */ /* 0x000fe20000400000 */
[----:B------:R-:W-:Y:S01]  /*7e10*/  @!P3 FMUL R60, R60, 16777216 ;  /* 0x4b8000003c3cb820 */ /* 0x000fe20000400000 */
[C---:B------:R-:W-:Y:S01]  /*7e20*/  FMUL R75, R73.reuse, R6 ;  /* 0x00000006494b7220 */ /* 0x040fe20000400000 */
[----:B------:R-:W-:Y:S01]  /*7e30*/  FMUL R11, R73, R14 ;  /* 0x0000000e490b7220 */ /* 0x000fe20000400000 */
[----:B------:R-:W-:Y:S01]  /*7e40*/  LEA R56, R71, R54, 0x1 ;  /* 0x0000003647387211 */ /* 0x000fe200078e08ff */
[----:B------:R-:W-:Y:S01]  /*7e50*/  @P1 FMUL R62, R62, 0.25 ;  /* 0x3e8000003e3e1820 */ /* 0x000fe20000400000 */
        /* <DEDUP_REMOVED lines=13> */
[----:B------:R-:W-:Y:S01]  /*7f30*/  FMUL R92, R73, R22 ;  /* 0x00000016495c7220 */ /* 0x000fe20000400000 */
[----:B------:R-:W-:Y:S01]  /*7f40*/  @!P3 FMUL R33, R33, 16777216 ;  /* 0x4b8000002121b820 */ /* 0x000fe20000400000 */
[----:B------:R-:W-:Y:S01]  /*7f50*/  FMUL R22, R73, R60 ;  /* 0x0000003c49167220 */ /* 0x000fe20000400000 */
[----:B------:R-:W-:Y:S01]  /*7f60*/  @P1 FMUL R30, R30, 0.25 ;  /* 0x3e8000001e1e1820 */ /* 0x000fe20000400000 */
[----:B------:R-:W-:Y:S01]  /*7f70*/  @!P3 FMUL R62, R62, 16777216 ;  /* 0x4b8000003e3eb820 */ /* 0x000fe20000400000 */
[----:B------:R-:W-:-:S02]  /*7f80*/  IMAD R60, R71, 0x2, R56 ;  /* 0x00000002473c7824 */ /* 0x000fc400078e0238 */
[----:B------:R-:W-:Y:S01]  /*7f90*/  @P1 FMUL R64, R64, 0.25 ;  /* 0x3e80000040401820 */ /* 0x000fe20000400000 */
[----:B------:R-:W-:Y:S01]  /*7fa0*/  F2FP.BF16.F32.PACK_AB R8, R6, R5 ;  /* 0x000000050608723e */ /* 0x000fe200000010ff */
[----:B------:R-:W-:Y:S01]  /*7fb0*/  FMUL R89, R73, R33 ;  /* 0x0000002149597220 */ /* 0x000fe20000400000 */
[----:B------:R-:W-:Y:S01]  /*7fc0*/  F2FP.BF16.F32.PACK_AB R5, R10, R7 ;  /* 0x000000070a05723e */ /* 0x000fe200000010ff */
[----:B------:R-:W-:Y:S01]  /*7fd0*/  @!P3 FMUL R30, R30, 16777216 ;  /* 0x4b8000001e1eb820 */ /* 0x000fe20000400000 */
[----:B------:R-:W-:Y:S01]  /*7fe0*/  F2FP.BF16.F32.PACK_AB R6, R11, R12 ;  /* 0x0000000c0b06723e */ /* 0x000fe200000010ff */
[----:B------:R-:W-:Y:S01]  /*7ff0*/  FMUL R33, R73, R62 ;  /* 0x0000003e49217220 */ /* 0x000fe20000400000 */
[----:B------:R-:W-:Y:S01]  /*8000*/  F2FP.BF16.F32.PACK_AB R4, R75, R4 ;  /* 0x000000044b04723e */ /* 0x000fe200000010ff */
[----:B------:R-:W-:Y:S01]  /*8010*/  @P1 FMUL R35, R35, 0.25 ;  /* 0x3e80000023231820 */ /* 0x000fe20000400000 */
[----:B------:R-:W-:Y:S01]  /*8020*/  F2FP.BF16.F32.PACK_AB R9, R90, R9 ;  /* 0x000000095a09723e */ /* 0x000fe200000010ff */
[----:B------:R-:W-:Y:S01]  /*8030*/  @!P3 FMUL R64, R64, 16777216 ;  /* 0x4b8000004040b820 */ /* 0x000fe20000400000 */
[----:B------:R-:W-:Y:S01]  /*8040*/  F2FP.BF16.F32.PACK_AB R10, R14, R13 ;  /* 0x0000000d0e0a723e */ /* 0x000fe200000010ff */
[----:B------:R-:W-:Y:S01]  /*8050*/  @P1 FMUL R66, R66, 0.25 ;  /* 0x3e80000042421820 */ /* 0x000fe20000400000 */
[----:B------:R-:W-:Y:S01]  /*8060*/  F2FP.BF16.F32.PACK_AB R7, R15, R16 ;  /* 0x000000100f07723e */ /* 0x000fe200000010ff */
[----:B------:R-:W-:Y:S01]  /*8070*/  FMUL R102, R73, R30 ;  /* 0x0000001e49667220 */ /* 0x000fe20000400000 */
[----:B------:R-:W-:Y:S01]  /*8080*/  F2FP.BF16.F32.PACK_AB R11, R18, R17 ;  /* 0x00000011120b723e */ /* 0x000fe200000010ff */
[----:B------:R-:W-:Y:S01]  /*8090*/  @!P3 FMUL R35, R35, 16777216 ;  /* 0x4b8000002323b820 */ /* 0x000fe20000400000 */
[----:B------:R-:W-:Y:S01]  /*80a0*/  LEA R62, R71, R60, 0x1 ;  /* 0x0000003c473e7211 */ /* 0x000fe200078e08ff */
[----:B------:R-:W-:Y:S01]  /*80b0*/  STS.128 [R0], R4 ;  /* 0x0000000400007388 */ /* 0x000fe20000000c00 */
[C---:B------:R-:W-:Y:S01]  /*80c0*/  FMUL R30, R73.reuse, R64 ;  /* 0x00000040491e7220 */ /* 0x040fe20000400000 */
[----:B------:R-:W-:Y:S01]  /*80d0*/  @!P3 FMUL R66, R66, 16777216 ;  /* 0x4b8000004242b820 */ /* 0x000fe20000400000 */
[----:B------:R-:W-:Y:S01]  /*80e0*/  FMUL R106, R73, R35 ;  /* 0x00000023496a7220 */ /* 0x000fe20000400000 */
[----:B------:R-:W-:Y:S01]  /*80f0*/  STS.128 [R0+0x800], R8 ;  /* 0x0008000800007388 */ /* 0x000fe20000000c00 */
[----:B------:R-:W-:-:S02]  /*8100*/  IMAD R64, R71, 0x2, R62 ;  /* 0x0000000247407824 */ /* 0x000fc400078e023e */
        /* <DEDUP_REMOVED lines=36> */
[----:B------:R-:W-:Y:S01]  /*8350*/  FMUL R35, R73, R66 ;  /* 0x0000004249237220 */ /* 0x000fe20000400000 */
[----:B------:R-:W-:Y:S01]  /*8360*/  FSETP.NEU.AND P1, PT, R138, RZ, PT ;  /* 0x000000ff8a00720b */ /* 0x000fe20003f2d000 */
[----:B------:R-:W-:Y:S01]  /*8370*/  @!P3 FMUL R20, R20, 16777216 ;  /* 0x4b8000001414b820 */ /* 0x000fe20000400000 */
[----:B------:R-:W-:Y:S01]  /*8380*/  LEA R66, R71, R64, 0x1 ;  /* 0x0000004047427211 */ /* 0x000fe200078e08ff */
[----:B------:R-:W-:Y:S01]  /*8390*/  @!P3 FMUL R23, R23, 16777216 ;  /* 0x4b8000001717b820 */ /* 0x000fe20000400000 */
[----:B------:R-:W-:Y:S01]  /*83a0*/  FSEL R13, R72, -INF , P1 ;  /* 0xff800000480d7808 */ /* 0x000fe20000800000 */
[----:B------:R-:W-:Y:S01]  /*83b0*/  FMUL R19, R73, R20 ;  /* 0x0000001449137220 */ /* 0x000fe20000400000 */
[----:B------:R-:W-:Y:S01]  /*83c0*/  LEA R95, R69, UR9, 0x4 ;  /* 0x00000009455f7c11 */ /* 0x000fe2000f8e20ff */
[----:B------:R-:W-:Y:S01]  /*83d0*/  BAR.SYNC.DEFER_BLOCKING 0x0 ;  /* 0x0000000000007b1d */ /* 0x000fe20000010000 */
[----:B------:R-:W-:-:S02]  /*83e0*/  IMAD R72, R71, 0x2, R66 ;  /* 0x0000000247487824 */ /* 0x000fc400078e0242 */
[----:B------:R-:W-:Y:S01]  /*83f0*/  FFMA R94, R13, 0.69314718246459960938, R78 ;  /* 0x3f3172180d5e7823 */ /* 0x000fe2000000004e */
[----:B------:R-:W-:Y:S01]  /*8400*/  F2FP.BF16.F32.PACK_AB R12, R92, R19 ;  /* 0x000000135c0c723e */ /* 0x000fe200000010ff */
[----:B------:R-:W-:Y:S01]  /*8410*/  @!P3 FMUL R36, R36, 16777216 ;  /* 0x4b8000002424b820 */ /* 0x000fe20000400000 */
[----:B------:R-:W-:Y:S01]  /*8420*/  FMUL R96, R73, R23 ;  /* 0x0000001749607220 */ /* 0x000fe20000400000 */
[----:B------:R-:W-:Y:S01]  /*8430*/  LEA R78, R71, R72, 0x1 ;  /* 0x00000048474e7211 */ /* 0x000fe200078e08ff */
[----:B------:R-:W-:Y:S01]  /*8440*/  @!P3 FMUL R24, R24, 16777216 ;  /* 0x4b8000001818b820 */ /* 0x000fe20000400000 */
[----:B------:R-:W-:Y:S01]  /*8450*/  @!P3 FMUL R26, R26, 16777216 ;  /* 0x4b8000001a1ab820 */ /* 0x000fe20000400000 */
[----:B------:R-:W-:Y:S01]  /*8460*/  FMUL R91, R73, R36 ;  /* 0x00000024495b7220 */ /* 0x000fe20000400000 */
[----:B------:R-:W-:Y:S01]  /*8470*/  F2FP.BF16.F32.PACK_AB R36, R96, R77 ;  /* 0x0000004d6024723e */ /* 0x000fe200000010ff */
[----:B------:R-:W-:Y:S02]  /*8480*/  IMAD R90, R71, 0x2, R78 ;  /* 0x00000002475a7824 */ /* 0x000fe400078e024e */
[C---:B------:R-:W-:Y:S01]  /*8490*/  FMUL R79, R73.reuse, R24 ;  /* 0x00000018494f7220 */ /* 0x040fe20000400000 */
[----:B------:R-:W-:Y:S01]  /*84a0*/  FMUL R98, R73, R26 ;  /* 0x0000001a49627220 */ /* 0x000fe20000400000 */
[----:B------:R-:W-:Y:S01]  /*84b0*/  @!P3 FMUL R27, R27, 16777216 ;  /* 0x4b8000001b1bb820 */ /* 0x000fe20000400000 */
[----:B------:R-:W-:Y:S01]  /*84c0*/  @!P3 FMUL R29, R29, 16777216 ;  /* 0x4b8000001d1db820 */ /* 0x000fe20000400000 */
[----:B------:R-:W-:Y:S01]  /*84d0*/  LEA R92, R71, R90, 0x1 ;  /* 0x0000005a475c7211 */ /* 0x000fe200078e08ff */
[----:B------:R-:W-:Y:S01]  /*84e0*/  @!P3 FMUL R31, R31, 16777216 ;  /* 0x4b8000001f1fb820 */ /* 0x000fe20000400000 */
[----:B------:R-:W-:Y:S01]  /*84f0*/  @!P3 FMUL R37, R37, 16777216 ;  /* 0x4b8000002525b820 */ /* 0x000fe20000400000 */
[----:B------:R-:W-:Y:S01]  /*8500*/  FMUL R100, R73, R27 ;  /* 0x0000001b49647220 */ /* 0x000fe20000400000 */
[----:B------:R-:W-:Y:S01]  /*8510*/  F2FP.BF16.F32.PACK_AB R13, R98, R79 ;  /* 0x0000004f620d723e */ /* 0x000fe200000010ff */
[----:B------:R-:W-:-:S02]  /*8520*/  IMAD R96, R71, 0x2, R92 ;  /* 0x0000000247607824 */ /* 0x000fc400078e025c */
[----:B------:R-:W-:Y:S01]  /*8530*/  @!P3 FMUL R28, R28, 16777216 ;  /* 0x4b8000001c1cb820 */ /* 0x000fe20000400000 */
[----:B------:R-:W-:Y:S01]  /*8540*/  @!P3 FMUL R32, R32, 16777216 ;  /* 0x4b8000002020b820 */ /* 0x000fe20000400000 */
[----:B------:R-:W0:Y:S01]  /*8550*/  LDS.128 R16, [R95] ;  /* 0x000000005f107984 */ /* 0x000e220000000c00 */
[----:B------:R-:W-:Y:S01]  /*8560*/  @!P3 FMUL R34, R34, 16777216 ;  /* 0x4b8000002222b820 */ /* 0x000fe20000400000 */
[----:B------:R-:W-:Y:S01]  /*8570*/  LEA R98, R71, R96, 0x1 ;  /* 0x0000006047627211 */ /* 0x000fe200078e08ff */
[----:B------:R-:W-:Y:S01]  /*8580*/  @!P3 FMUL R38, R38, 16777216 ;  /* 0x4b8000002626b820 */ /* 0x000fe20000400000 */
[----:B------:R-:W-:Y:S01]  /*8590*/  LDS.128 R4, [R95+0x1000] ;  /* 0x001000005f047984 */ /* 0x000fe20000000c00 */
[----:B------:R-:W-:Y:S01]  /*85a0*/  @!P3 FMUL R39, R39, 16777216 ;  /* 0x4b8000002727b820 */ /* 0x000fe20000400000 */
[C---:B------:R-:W-:Y:S01]  /*85b0*/  FMUL R85, R73.reuse, R29 ;  /* 0x0000001d49557220 */ /* 0x040fe20000400000 */
[C---:B------:R-:W-:Y:S01]  /*85c0*/  FMUL R104, R73.reuse, R31 ;  /* 0x0000001f49687220 */ /* 0x040fe20000400000 */
[C---:B------:R-:W-:Y:S01]  /*85d0*/  FMUL R93, R73.reuse, R37 ;  /* 0x00000025495d7220 */ /* 0x040fe20000400000 */
[C---:B------:R-:W-:Y:S01]  /*85e0*/  FMUL R83, R73.reuse, R28 ;  /* 0x0000001c49537220 */ /* 0x040fe20000400000 */
[C---:B------:R-:W-:Y:S01]  /*85f0*/  FMUL R87, R73.reuse, R32 ;  /* 0x0000002049577220 */ /* 0x040fe20000400000 */
[----:B------:R-:W-:Y:S01]  /*8600*/  FMUL R34, R73, R34 ;  /* 0x0000002249227220 */ /* 0x000fe20000400000 */
[----:B------:R-:W-:Y:S01]  /*8610*/  F2FP.BF16.F32.PACK_AB R37, R100, R81 ;  /* 0x000000516425723e */ /* 0x000fe200000010ff */
[----:B------:R-:W-:-:S02]  /*8620*/  IMAD R100, R71, 0x2, R98 ;  /* 0x0000000247647824 */ /* 0x000fc400078e0262 */
[C---:B------:R-:W-:Y:S01]  /*8630*/  FMUL R108, R73.reuse, R38 ;  /* 0x00000026496c7220 */ /* 0x040fe20000400000 */
[----:B------:R-:W-:Y:S01]  /*8640*/  FMUL R110, R73, R39 ;  /* 0x00000027496e7220 */ /* 0x000fe20000400000 */
[----:B------:R-:W-:Y:S01]  /*8650*/  F2FP.BF16.F32.PACK_AB R38, R104, R85 ;  /* 0x000000556826723e */ /* 0x000fe200000010ff */
[----:B------:R-:W-:Y:S01]  /*8660*/  @!P3 FMUL R42, R42, 16777216 ;  /* 0x4b8000002a2ab820 */ /* 0x000fe20000400000 */
[----:B------:R-:W-:Y:S01]  /*8670*/  F2FP.BF16.F32.PACK_AB R39, R106, R89 ;  /* 0x000000596a27723e */ /* 0x000fe200000010ff */
[----:B------:R-:W-:Y:S01]  /*8680*/  BAR.SYNC.DEFER_BLOCKING 0x0 ;  /* 0x0000000000007b1d */ /* 0x000fe20000010000 */
[----:B------:R-:W-:Y:S01]  /*8690*/  F2FP.BF16.F32.PACK_AB R14, R102, R83 ;  /* 0x00000053660e723e */ /* 0x000fe200000010ff */
[----:B------:R-:W-:Y:S01]  /*86a0*/  @!P3 FMUL R43, R43, 16777216 ;  /* 0x4b8000002b2bb820 */ /* 0x000fe20000400000 */
[----:B------:R-:W-:Y:S01]  /*86b0*/  F2FP.BF16.F32.PACK_AB R15, R34, R87 ;  /* 0x00000057220f723e */ /* 0x000fe200000010ff */
[----:B------:R-:W-:Y:S01]  /*86c0*/  IMAD R34, R68, UR5, RZ ;  /* 0x0000000544227c24 */ /* 0x000fe2000f8e02ff */
[----:B------:R-:W-:Y:S01]  /*86d0*/  LEA R102, R71, R100, 0x1 ;  /* 0x0000006447667211 */ /* 0x000fe200078e08ff */
[----:B------:R-:W-:Y:S01]  /*86e0*/  UIMAD.WIDE UR4, UR4, 0x2, URZ ;  /* 0x00000002040478a5 */ /* 0x000fe2000f8e02ff */
[----:B------:R-:W-:Y:S01]  /*86f0*/  @!P3 FMUL R44, R44, 16777216 ;  /* 0x4b8000002c2cb820 */ /* 0x000fe20000400000 */
[----:B------:R-:W-:Y:S01]  /*8700*/  FMUL R97, R73, R42 ;  /* 0x0000002a49617220 */ /* 0x000fe20000400000 */
[----:B------:R-:W-:Y:S01]  /*8710*/  LEA R104, R71, R102, 0x1 ;  /* 0x0000006647687211 */ /* 0x000fe200078e08ff */
[----:B------:R-:W-:Y:S01]  /*8720*/  FMUL R42, R73, R43 ;  /* 0x0000002b492a7220 */ /* 0x000fe20000400000 */
[----:B------:R-:W-:Y:S01]  /*8730*/  @!P3 FMUL R47, R47, 16777216 ;  /* 0x4b8000002f2fb820 */ /* 0x000fe20000400000 */
[----:B------:R-:W-:Y:S01]  /*8740*/  FMUL R43, R73, R44 ;  /* 0x0000002c492b7220 */ /* 0x000fe20000400000 */
[----:B------:R-:W-:Y:S01]  /*8750*/  @!P3 FMUL R48, R48, 16777216 ;  /* 0x4b8000003030b820 */ /* 0x000fe20000400000 */
[----:B------:R-:W-:Y:S01]  /*8760*/  IMAD R106, R71, 0x2, R104 ;  /* 0x00000002476a7824 */ /* 0x000fe200078e0268 */
[----:B------:R-:W-:Y:S01]  /*8770*/  F2FP.BF16.F32.PACK_AB R44, R108, R91 ;  /* 0x0000005b6c2c723e */ /* 0x000fe200000010ff */
[----:B------:R-:W-:Y:S01]  /*8780*/  @!P3 FMUL R45, R45, 16777216 ;  /* 0x4b8000002d2db820 */ /* 0x000fe20000400000 */
[C---:B------:R-:W-:Y:S01]  /*8790*/  FMUL R112, R73.reuse, R47 ;  /* 0x0000002f49707220 */ /* 0x040fe20000400000 */
[C---:B------:R-:W-:Y:S01]  /*87a0*/  FMUL R47, R73.reuse, R48 ;  /* 0x00000030492f7220 */ /* 0x040fe20000400000 */
[----:B------:R-:W-:Y:S01]  /*87b0*/  @!P3 FMUL R50, R50, 16777216 ;  /* 0x4b8000003232b820 */ /* 0x000fe20000400000 */
[----:B------:R-:W-:Y:S01]  /*87c0*/  FMUL R99, R73, R45 ;  /* 0x0000002d49637220 */ /* 0x000fe20000400000 */
[----:B------:R-:W-:Y:S01]  /*87d0*/  F2FP.BF16.F32.PACK_AB R48, R110, R93 ;  /* 0x0000005d6e30723e */ /* 0x000fe200000010ff */
[----:B------:R-:W-:Y:S01]  /*87e0*/  @!P3 FMUL R49, R49, 16777216 ;  /* 0x4b8000003131b820 */ /* 0x000fe20000400000 */
[----:B------:R-:W-:Y:S01]  /*87f0*/  FMUL R114, R73, R50 ;  /* 0x0000003249727220 */ /* 0x000fe20000400000 */
[----:B------:R1:W-:Y:S01]  /*8800*/  STS.128 [R0+0x800], R36 ;  /* 0x0008002400007388 */ /* 0x0003e20000000c00 */
[----:B------:R-:W-:Y:S01]  /*8810*/  F2FP.BF16.F32.PACK_AB R50, R112, R99 ;  /* 0x000000637032723e */ /* 0x000fe200000010ff */
[----:B------:R-:W-:Y:S01]  /*8820*/  @!P3 FMUL R51, R51, 16777216 ;  /* 0x4b8000003333b820 */ /* 0x000fe20000400000 */
[C---:B------:R-:W-:Y:S01]  /*8830*/  FMUL R101, R73.reuse, R49 ;  /* 0x0000003149657220 */ /* 0x040fe20000400000 */
[----:B------:R-:W-:Y:S01]  /*8840*/  STS.128 [R0], R12 ;  /* 0x0000000c00007388 */ /* 0x000fe20000000c00 */
[----:B------:R-:W-:Y:S01]  /*8850*/  F2FP.BF16.F32.PACK_AB R47, R114, R47 ;  /* 0x0000002f722f723e */ /* 0x000fe200000010ff */
[----:B------:R-:W-:Y:S01]  /*8860*/  FMUL R116, R73, R51 ;  /* 0x0000003349747220 */ /* 0x000fe20000400000 */
[----:B------:R-:W-:Y:S01]  /*8870*/  @!P3 FMUL R40, R40, 16777216 ;  /* 0x4b8000002828b820 */ /* 0x000fe20000400000 */
[----:B------:R-:W-:Y:S01]  /*8880*/  BAR.SYNC.DEFER_BLOCKING 0x0 ;  /* 0x0000000000007b1d */ /* 0x000fe20000010000 */
[----:B------:R-:W-:Y:S01]  /*8890*/  @!P3 FMUL R46, R46, 16777216 ;  /* 0x4b8000002e2eb820 */ /* 0x000fe20000400000 */
[----:B------:R-:W-:Y:S01]  /*88a0*/  @!P3 FMUL R41, R41, 16777216 ;  /* 0x4b8000002929b820 */ /* 0x000fe20000400000 */
[----:B------:R-:W-:Y:S01]  /*88b0*/  F2FP.BF16.F32.PACK_AB R51, R116, R101 ;  /* 0x000000657433723e */ /* 0x000fe200000010ff */
[C---:B------:R-:W-:Y:S01]  /*88c0*/  FMUL R40, R73.reuse, R40 ;  /* 0x0000002849287220 */ /* 0x040fe20000400000 */
[C---:B------:R-:W-:Y:S01]  /*88d0*/  FMUL R46, R73.reuse, R46 ;  /* 0x0000002e492e7220 */ /* 0x040fe20000400000 */
[----:B------:R-:W-:Y:S01]  /*88e0*/  FMUL R41, R73, R41 ;  /* 0x0000002949297220 */ /* 0x000fe20000400000 */
[----:B------:R-:W-:Y:S01]  /*88f0*/  @!P3 FMUL R52, R52, 16777216 ;  /* 0x4b8000003434b820 */ /* 0x000fe20000400000 */
[----:B-1----:R-:W-:-:S02]  /*8900*/  IMAD.SHL.U32 R37, R34, 0x2, RZ ;  /* 0x0000000222257824 */ /* 0x002fc400078e00ff */
[----:B------:R-:W-:Y:S01]  /*8910*/  @!P3 FMUL R53, R53, 16777216 ;  /* 0x4b8000003535b820 */ /* 0x000fe20000400000 */
[----:B------:R-:W-:-:S04]  /*8920*/  IMAD.HI R34, R34, 0x2, RZ ;  /* 0x0000000222227827 */ /* 0x000fc800078e02ff */
[----:B------:R-:W-:Y:S01]  /*8930*/  @!P3 FMUL R55, R55, 16777216 ;  /* 0x4b8000003737b820 */ /* 0x000fe20000400000 */
[----:B------:R-:W-:Y:S01]  /*8940*/  @!P3 FMUL R57, R57, 16777216 ;  /* 0x4b8000003939b820 */ /* 0x000fe20000400000 */
[----:B--2---:R-:W-:Y:S01]  /*8950*/  IADD3 R169, P1, P2, R37, UR6, R170 ;  /* 0x0000000625a97c10 */ /* 0x004fe2000fa3e0aa */
[----:B------:R-:W-:Y:S01]  /*8960*/  @!P3 FMUL R58, R58, 16777216 ;  /* 0x4b8000003a3ab820 */ /* 0x000fe20000400000 */
[----:B------:R-:W-:Y:S01]  /*8970*/  @!P3 FMUL R59, R59, 16777216 ;  /* 0x4b8000003b3bb820 */ /* 0x000fe20000400000 */
[----:B------:R-:W-:Y:S01]  /*8980*/  @!P3 FMUL R61, R61, 16777216 ;  /* 0x4b8000003d3db820 */ /* 0x000fe20000400000 */
[----:B------:R-:W-:Y:S01]  /*8990*/  IADD3.X R171, PT, PT, R34, UR5, R171, P1, P2 ;  /* 0x0000000522ab7c10 */ /* 0x000fe20008fe44ab */
[----:B------:R-:W-:Y:S01]  /*89a0*/  @!P3 FMUL R63, R63, 16777216 ;  /* 0x4b8000003f3fb820 */ /* 0x000fe20000400000 */
[----:B------:R-:W-:Y:S01]  /*89b0*/  LEA R34, R71, R106, 0x1 ;  /* 0x0000006a47227211 */ /* 0x000fe200078e08ff */
[----:B------:R-:W-:Y:S01]  /*89c0*/  @!P3 FMUL R65, R65, 16777216 ;  /* 0x4b8000004141b820 */ /* 0x000fe20000400000 */
[----:B------:R-:W-:Y:S01]  /*89d0*/  @!P3 FMUL R67, R67, 16777216 ;  /* 0x4b8000004343b820 */ /* 0x000fe20000400000 */
[----:B------:R-:W-:Y:S01]  /*89e0*/  F2FP.BF16.F32.PACK_AB R45, R97, R40 ;  /* 0x00000028612d723e */ /* 0x000fe200000010ff */
[----:B------:R-:W-:Y:S01]  /*89f0*/  FMUL R20, R73, R52 ;  /* 0x0000003449147220 */ /* 0x000fe20000400000 */
[----:B------:R-:W-:Y:S01]  /*8a00*/  IMAD R108, R71, 0x2, R34 ;  /* 0x00000002476c7824 */ /* 0x000fe200078e0222 */
[----:B------:R-:W1:Y:S01]  /*8a10*/  LDS.128 R8, [R95] ;  /* 0x000000005f087984 */ /* 0x000e620000000c00 */
[----:B------:R-:W-:Y:S01]  /*8a20*/  F2FP.BF16.F32.PACK_AB R46, R46, R43 ;  /* 0x0000002b2e2e723e */ /* 0x000fe200000010ff */
[----:B------:R-:W-:Y:S01]  /*8a30*/  FMUL R24, R73, R53 ;  /* 0x0000003549187220 */ /* 0x000fe20000400000 */
[-C--:B------:R-:W-:Y:S01]  /*8a40*/  LEA R36, P1, R80, R169.reuse, 0x1 ;  /* 0x000000a950247211 */ /* 0x080fe200078208ff */
[----:B------:R-:W-:Y:S01]  /*8a50*/  LDS.128 R12, [R95+0x1000] ;  /* 0x001000005f0c7984 */ /* 0x000fe20000000c00 */
[----:B------:R-:W-:Y:S01]  /*8a60*/  LEA R110, R71, R108, 0x1 ;  /* 0x0000006c476e7211 */ /* 0x000fe200078e08ff */
[----:B------:R-:W-:Y:S01]  /*8a70*/  FMUL R28, R73, R58 ;  /* 0x0000003a491c7220 */ /* 0x000fe20000400000 */
[-C--:B------:R-:W-:Y:S01]  /*8a80*/  LEA R38, P2, R82, R169.reuse, 0x1 ;  /* 0x000000a952267211 */ /* 0x080fe200078408ff */
[----:B------:R-:W-:Y:S01]  /*8a90*/  BAR.SYNC.DEFER_BLOCKING 0x0 ;  /* 0x0000000000007b1d */ /* 0x000fe20000010000 */
[----:B------:R-:W-:Y:S01]  /*8aa0*/  LEA R40, P3, R84, R169, 0x1 ;  /* 0x000000a954287211 */ /* 0x000fe200078608ff */
[----:B------:R-:W-:Y:S01]  /*8ab0*/  IMAD R112, R71, 0x2, R110 ;  /* 0x0000000247707824 */ /* 0x000fe200078e026e */
[----:B------:R-:W-:Y:S01]  /*8ac0*/  F2FP.BF16.F32.PACK_AB R49, R42, R41 ;  /* 0x000000292a31723e */ /* 0x000fe200000010ff */
[C---:B------:R-:W-:Y:S01]  /*8ad0*/  FMUL R23, R73.reuse, R55 ;  /* 0x0000003749177220 */ /* 0x040fe20000400000 */
[----:B------:R-:W-:Y:S01]  /*8ae0*/  LEA.HI.X.SX32 R37, R80, R171, 0x1, P1 ;  /* 0x000000ab50257211 */ /* 0x000fe200008f0eff */
[----:B------:R-:W-:Y:S01]  /*8af0*/  FMUL R27, R73, R59 ;  /* 0x0000003b491b7220 */ /* 0x000fe20000400000 */
[----:B------:R-:W-:Y:S01]  /*8b00*/  LEA R114, R71, R112, 0x1 ;  /* 0x0000007047727211 */ /* 0x000fe200078e08ff */
[C---:B------:R-:W-:Y:S01]  /*8b10*/  FMUL R26, R73.reuse, R61 ;  /* 0x0000003d491a7220 */ /* 0x040fe20000400000 */
[----:B------:R-:W-:Y:S01]  /*8b20*/  LEA.HI.X.SX32 R39, R82, R171, 0x1, P2 ;  /* 0x000000ab52277211 */ /* 0x000fe200010f0eff */
[----:B------:R-:W-:Y:S01]  /*8b30*/  FMUL R29, R73, R65 ;  /* 0x00000041491d7220 */ /* 0x000fe20000400000 */
[----:B------:R-:W-:Y:S01]  /*8b40*/  LEA.HI.X.SX32 R41, R84, R171, 0x1, P3 ;  /* 0x000000ab54297211 */ /* 0x000fe200018f0eff */
[----:B------:R-:W-:Y:S01]  /*8b50*/  IMAD R116, R71, 0x2, R114 ;  /* 0x0000000247747824 */ /* 0x000fe200078e0272 */
[C---:B------:R-:W-:Y:S01]  /*8b60*/  LEA R42, P1, R86.reuse, R169, 0x1 ;  /* 0x000000a9562a7211 */ /* 0x040fe200078208ff */
[C---:B------:R-:W-:Y:S01]  /*8b70*/  FMUL R32, R73.reuse, R67 ;  /* 0x0000004349207220 */ /* 0x040fe20000400000 */
[C---:B------:R-:W-:Y:S01]  /*8b80*/  FMUL R2, R73.reuse, R57 ;  /* 0x0000003949027220 */ /* 0x040fe20000400000 */
[----:B------:R-:W-:Y:S01]  /*8b90*/  FMUL R31, R73, R63 ;  /* 0x0000003f491f7220 */ /* 0x000fe20000400000 */
[----:B------:R-:W-:Y:S01]  /*8ba0*/  LEA R118, R71, R116, 0x1 ;  /* 0x0000007447767211 */ /* 0x000fe200078e08ff */
[----:B------:R-:W2:Y:S01]  /*8bb0*/  LDCU UR4, c[0x0][0x3ec] ;  /* 0x00007d80ff0477ac */ /* 0x000ea20008000800 */
[----:B------:R-:W-:-:S02]  /*8bc0*/  LEA.HI.X.SX32 R43, R86, R171, 0x1, P1 ;  /* 0x000000ab562b7211 */ /* 0x000fc400008f0eff */
[----:B------:R-:W-:Y:S01]  /*8bd0*/  F2FP.BF16.F32.PACK_AB R20, R25, R20 ;  /* 0x000000141914723e */ /* 0x000fe200000010ff */
[----:B------:R-:W-:Y:S01]  /*8be0*/  IMAD R120, R71, 0x2, R118 ;  /* 0x0000000247787824 */ /* 0x000fe200078e0276 */
[----:B------:R-:W-:Y:S01]  /*8bf0*/  F2FP.BF16.F32.PACK_AB R24, R23, R24 ;  /* 0x000000181718723e */ /* 0x000fe200000010ff */
[----:B------:R3:W-:Y:S01]  /*8c00*/  STS.128 [R0], R44 ;  /* 0x0000002c00007388 */ /* 0x0007e20000000c00 */
[----:B------:R-:W-:Y:S02]  /*8c10*/  F2FP.BF16.F32.PACK_AB R25, R27, R2 ;  /* 0x000000021b19723e */ /* 0x000fe400000010ff */
[----:B------:R-:W-:Y:S01]  /*8c20*/  LEA R122, R71, R120, 0x1 ;  /* 0x00000078477a7211 */ /* 0x000fe200078e08ff */
[----:B------:R4:W-:Y:S01]  /*8c30*/  STS.128 [R0+0x800], R48 ;  /* 0x0008003000007388 */ /* 0x0009e20000000c00 */
[----:B------:R-:W-:Y:S02]  /*8c40*/  F2FP.BF16.F32.PACK_AB R21, R28, R21 ;  /* 0x000000151c15723e */ /* 0x000fe400000010ff */
[----:B------:R-:W-:Y:S01]  /*8c50*/  F2FP.BF16.F32.PACK_AB R22, R33, R22 ;  /* 0x000000162116723e */ /* 0x000fe200000010ff */
[----:B------:R-:W-:Y:S01]  /*8c60*/  IMAD R124, R71, 0x2, R122 ;  /* 0x00000002477c7824 */ /* 0x000fe200078e027a */
[----:B------:R-:W-:-:S02]  /*8c70*/  F2FP.BF16.F32.PACK_AB R26, R31, R26 ;  /* 0x0000001a1f1a723e */ /* 0x000fc400000010ff */
[----:B------:R-:W-:Y:S01]  /*8c80*/  F2FP.BF16.F32.PACK_AB R23, R35, R30 ;  /* 0x0000001e2317723e */ /* 0x000fe200000010ff */
[----:B------:R-:W-:Y:S01]  /*8c90*/  BAR.SYNC.DEFER_BLOCKING 0x0 ;  /* 0x0000000000007b1d */ /* 0x000fe20000010000 */
[C---:B------:R-:W-:Y:S01]  /*8ca0*/  LEA R126, R71.reuse, R124, 0x1 ;  /* 0x0000007c477e7211 */ /* 0x040fe200078e08ff */
[----:B--2---:R-:W-:Y:S01]  /*8cb0*/  UIMAD UR4, UR8, UR4, URZ ;  /* 0x00000004080472a4 */ /* 0x004fe2000f8e02ff */
[----:B------:R-:W-:Y:S02]  /*8cc0*/  F2FP.BF16.F32.PACK_AB R27, R32, R29 ;  /* 0x0000001d201b723e */ /* 0x000fe400000010ff */
[-C--:B---3--:R-:W-:Y:S01]  /*8cd0*/  LEA R44, P2, R74, R169.reuse, 0x1 ;  /* 0x000000a94a2c7211 */ /* 0x088fe200078408ff */
[----:B------:R-:W-:Y:S01]  /*8ce0*/  IMAD R128, R71, 0x2, R126 ;  /* 0x0000000247807824 */ /* 0x000fe200078e027e */
[----:B------:R-:W-:Y:S01]  /*8cf0*/  LEA R46, P3, R76, R169, 0x1 ;  /* 0x000000a94c2e7211 */ /* 0x000fe200078608ff */
[----:B------:R-:W-:Y:S01]  /*8d00*/  USHF.L.U32 UR6, UR4, 0x2, URZ ;  /* 0x0000000204067899 */ /* 0x000fe200080006ff */
[-C--:B------:R-:W-:Y:S01]  /*8d10*/  LEA.HI.X.SX32 R45, R74, R171.reuse, 0x1, P2 ;  /* 0x000000ab4a2d7211 */ /* 0x080fe200010f0eff */
[----:B------:R-:W-:Y:S01]  /*8d20*/  UIMAD.WIDE UR4, UR4, 0x4, URZ ;  /* 0x00000004040478a5 */ /* 0x000fe2000f8e02ff */
[----:B------:R-:W-:-:S02]  /*8d30*/  LEA.HI.X.SX32 R47, R76, R171, 0x1, P3 ;  /* 0x000000ab4c2f7211 */ /* 0x000fc400018f0eff */
[-C--:B----4-:R-:W-:Y:S02]  /*8d40*/  LEA R50, P1, R88, R169.reuse, 0x1 ;  /* 0x000000a958327211 */ /* 0x090fe400078208ff */
[-C--:B------:R-:W-:Y:S02]  /*8d50*/  LEA R52, P2, R54, R169.reuse, 0x1 ;  /* 0x000000a936347211 */ /* 0x080fe400078408ff */
[----:B------:R-:W-:Y:S02]  /*8d60*/  LEA R48, P3, R56, R169, 0x1 ;  /* 0x000000a938307211 */ /* 0x000fe400078608ff */
[-C--:B------:R-:W-:Y:S02]  /*8d70*/  LEA.HI.X.SX32 R51, R88, R171.reuse, 0x1, P1 ;  /* 0x000000ab58337211 */ /* 0x080fe400008f0eff */
[-C--:B------:R-:W-:Y:S02]  /*8d80*/  LEA.HI.X.SX32 R53, R54, R171.reuse, 0x1, P2 ;  /* 0x000000ab36357211 */ /* 0x080fe400010f0eff */
[----:B------:R-:W-:Y:S01]  /*8d90*/  LEA.HI.X.SX32 R49, R56, R171, 0x1, P3 ;  /* 0x000000ab38317211 */ /* 0x000fe200018f0eff */
[----:B------:R-:W2:Y:S01]  /*8da0*/  LDS.128 R28, [R95] ;  /* 0x000000005f1c7984 */ /* 0x000ea20000000c00 */
[----:B------:R-:W-:-:S02]  /*8db0*/  LEA R54, P1, R60, R169, 0x1 ;  /* 0x000000a93c367211 */ /* 0x000fc400078208ff */
[----:B------:R-:W-:Y:S02]  /*8dc0*/  LEA R58, P3, R64, R169, 0x1 ;  /* 0x000000a9403a7211 */ /* 0x000fe400078608ff */
[-C--:B------:R-:W-:Y:S02]  /*8dd0*/  LEA.HI.X.SX32 R55, R60, R171.reuse, 0x1, P1 ;  /* 0x000000ab3c377211 */ /* 0x080fe400008f0eff */
[----:B------:R-:W-:Y:S02]  /*8de0*/  LEA.HI.X.SX32 R59, R64, R171, 0x1, P3 ;  /* 0x000000ab403b7211 */ /* 0x000fe400018f0eff */
[-C--:B------:R-:W-:Y:S02]  /*8df0*/  LEA R60, P1, R66, R169.reuse, 0x1 ;  /* 0x000000a9423c7211 */ /* 0x080fe400078208ff */
[----:B------:R-:W-:Y:S02]  /*8e00*/  LEA R64, P3, R78, R169, 0x1 ;  /* 0x000000a94e407211 */ /* 0x000fe400078608ff */
[----:B------:R-:W-:-:S02]  /*8e10*/  LEA R130, R71, R128, 0x1 ;  /* 0x0000008047827211 */ /* 0x000fc400078e08ff */
[-C--:B------:R-:W-:Y:S02]  /*8e20*/  LEA.HI.X.SX32 R61, R66, R171.reuse, 0x1, P1 ;  /* 0x000000ab423d7211 */ /* 0x080fe400008f0eff */
[----:B------:R-:W-:Y:S01]  /*8e30*/  LEA.HI.X.SX32 R65, R78, R171, 0x1, P3 ;  /* 0x000000ab4e417211 */ /* 0x000fe200018f0eff */
[----:B------:R-:W-:Y:S01]  /*8e40*/  IMAD R132, R71, 0x2, R130 ;  /* 0x0000000247847824 */ /* 0x000fe200078e0282 */
[-C--:B------:R-:W-:Y:S02]  /*8e50*/  LEA R66, P3, R96, R169.reuse, 0x1 ;  /* 0x000000a960427211 */ /* 0x080fe400078608ff */
[----:B------:R-:W-:Y:S02]  /*8e60*/  LEA R56, P2, R62, R169, 0x1 ;  /* 0x000000a93e387211 */ /* 0x000fe400078408ff */
[----:B------:R-:W-:Y:S02]  /*8e70*/  LEA.HI.X.SX32 R67, R96, R171, 0x1, P3 ;  /* 0x000000ab60437211 */ /* 0x000fe400018f0eff */
[----:B------:R-:W-:-:S02]  /*8e80*/  LEA R76, P3, R102, R169, 0x1 ;  /* 0x000000a9664c7211 */ /* 0x000fc400078608ff */
[C---:B------:R-:W-:Y:S02]  /*8e90*/  LEA R134, R71.reuse, R132, 0x1 ;  /* 0x0000008447867211 */ /* 0x040fe400078e08ff */
[----:B------:R-:W-:Y:S02]  /*8ea0*/  LEA.HI.X.SX32 R77, R102, R171, 0x1, P3 ;  /* 0x000000ab664d7211 */ /* 0x000fe400018f0eff */
[-C--:B------:R-:W-:Y:S01]  /*8eb0*/  LEA R84, P3, R34, R169.reuse, 0x1 ;  /* 0x000000a922547211 */ /* 0x080fe200078608ff */
[C---:B------:R-:W-:Y:S01]  /*8ec0*/  IMAD R136, R71.reuse, 0x2, R134 ;  /* 0x0000000247887824 */ /* 0x040fe200078e0286 */
[----:B------:R-:W-:Y:S02]  /*8ed0*/  LEA R74, P1, R90, R169, 0x1 ;  /* 0x000000a95a4a7211 */ /* 0x000fe400078208ff */
[----:B------:R-:W-:Y:S02]  /*8ee0*/  LEA.HI.X.SX32 R85, R34, R171, 0x1, P3 ;  /* 0x000000ab22557211 */ /* 0x000fe400018f0eff */
[----:B------:R-:W-:-:S02]  /*8ef0*/  LEA R34, R71, R136, 0x1 ;  /* 0x0000008847227211 */ /* 0x000fc400078e08ff */
[-C--:B------:R-:W-:Y:S02]  /*8f00*/  LEA.HI.X.SX32 R57, R62, R171.reuse, 0x1, P2 ;  /* 0x000000ab3e397211 */ /* 0x080fe400010f0eff */
[----:B------:R-:W-:Y:S01]  /*8f10*/  LEA.HI.X.SX32 R75, R90, R171, 0x1, P1 ;  /* 0x000000ab5a4b7211 */ /* 0x000fe200008f0eff */
[C---:B------:R-:W-:Y:S01]  /*8f20*/  IMAD R138, R71.reuse, 0x2, R34 ;  /* 0x00000002478a7824 */ /* 0x040fe200078e0222 */
        /* <DEDUP_REMOVED lines=8> */
[C---:B------:R-:W-:Y:S02]  /*8fb0*/  LEA R144, R71.reuse, R142, 0x1 ;  /* 0x0000008e47907211 */ /* 0x040fe400078e08ff */
[-C--:B------:R-:W-:Y:S02]  /*8fc0*/  LEA.HI.X.SX32 R73, R92, R171.reuse, 0x1, P2 ;  /* 0x000000ab5c497211 */ /* 0x080fe400010f0eff */
[----:B------:R-:W-:Y:S01]  /*8fd0*/  LEA.HI.X.SX32 R83, R104, R171, 0x1, P1 ;  /* 0x000000ab68537211 */ /* 0x000fe200008f0eff */
[----:B------:R-:W-:Y:S01]  /*8fe0*/  IMAD R146, R71, 0x2, R144 ;  /* 0x0000000247927824 */ /* 0x000fe200078e0290 */
[----:B------:R-:W-:-:S02]  /*8ff0*/  LEA R78, P2, R100, R169, 0x1 ;  /* 0x000000a9644e7211 */ /* 0x000fc400078408ff */
[----:B------:R-:W-:Y:S02]  /*9000*/  LEA R92, P1, R108, R169, 0x1 ;  /* 0x000000a96c5c7211 */ /* 0x000fe400078208ff */
[C---:B------:R-:W-:Y:S02]  /*9010*/  LEA R148, R71.reuse, R146, 0x1 ;  /* 0x0000009247947211 */ /* 0x040fe400078e08ff */
[-C--:B------:R-:W-:Y:S02]  /*9020*/  LEA.HI.X.SX32 R79, R100, R171.reuse, 0x1, P2 ;  /* 0x000000ab644f7211 */ /* 0x080fe400010f0eff */
[----:B------:R-:W-:Y:S01]  /*9030*/  LEA.HI.X.SX32 R93, R108, R171, 0x1, P1 ;  /* 0x000000ab6c5d7211 */ /* 0x000fe200008f0eff */
[----:B------:R-:W-:Y:S01]  /*9040*/  IMAD R150, R71, 0x2, R148 ;  /* 0x0000000247967824 */ /* 0x000fe200078e0294 */
[-C--:B------:R-:W-:Y:S02]  /*9050*/  LEA R86, P2, R106, R169.reuse, 0x1 ;  /* 0x000000a96a567211 */ /* 0x080fe400078408ff */
        /* <DEDUP_REMOVED lines=8> */
[----:B------:R-:W-:Y:S01]  /*90e0*/  IMAD R154, R71, 0x2, R152 ;  /* 0x00000002479a7824 */ /* 0x000fe200078e0298 */
[-C--:B------:R-:W-:Y:S02]  /*90f0*/  LEA R96, P3, R118, R169.reuse, 0x1 ;  /* 0x000000a976607211 */ /* 0x080fe400078608ff */
[----:B------:R-:W-:Y:S02]  /*9100*/  LEA R108, P1, R126, R169, 0x1 ;  /* 0x000000a97e6c7211 */ /* 0x000fe400078208ff */
[-C--:B------:R-:W-:Y:S02]  /*9110*/  LEA.HI.X.SX32 R97, R118, R171.reuse, 0x1, P3 ;  /* 0x000000ab76617211 */ /* 0x080fe400018f0eff */
[----:B------:R-:W-:Y:S02]  /*9120*/  LEA.HI.X.SX32 R109, R126, R171, 0x1, P1 ;  /* 0x000000ab7e6d7211 */ /* 0x000fe400008f0eff */
        /* <DEDUP_REMOVED lines=9> */
[C---:B------:R-:W-:Y:S02]  /*91c0*/  LEA R34, R71.reuse, R158, 0x1 ;  /* 0x0000009e47227211 */ /* 0x040fe400078e08ff */
        /* <DEDUP_REMOVED lines=9> */
[-C--:B------:R-:W-:Y:S02]  /*9260*/  LEA.HI.X.SX32 R105, R122, R171.reuse, 0x1, P2 ;  /* 0x000000ab7a697211 */ /* 0x080fe400010f0eff */
[----:B------:R-:W-:-:S02]  /*9270*/  LEA.HI.X.SX32 R117, R136, R171, 0x1, P3 ;  /* 0x000000ab88757211 */ /* 0x000fc400018f0eff */
[-C--:B------:R-:W-:Y:S02]  /*9280*/  LEA R112, P2, R128, R169.reuse, 0x1 ;  /* 0x000000a980707211 */ /* 0x080fe400078408ff */
[----:B------:R-:W-:Y:S02]  /*9290*/  LEA R122, P3, R140, R169, 0x1 ;  /* 0x000000a98c7a7211 */ /* 0x000fe400078608ff */
[----:B------:R-:W-:Y:S02]  /*92a0*/  LEA R164, R71, R162, 0x1 ;  /* 0x000000a247a47211 */ /* 0x000fe400078e08ff */
[-C--:B------:R-:W-:Y:S02]  /*92b0*/  LEA.HI.X.SX32 R113, R128, R171.reuse, 0x1, P2 ;  /* 0x000000ab80717211 */ /* 0x080fe400010f0eff */
[----:B------:R-:W-:Y:S02]  /*92c0*/  LEA.HI.X.SX32 R123, R140, R171, 0x1, P3 ;  /* 0x000000ab8c7b7211 */ /* 0x000fe400018f0eff */
[----:B------:R-:W-:-:S02]  /*92d0*/  LEA R114, P2, R134, R169, 0x1 ;  /* 0x000000a986727211 */ /* 0x000fc400078408ff */
[-C--:B------:R-:W-:Y:S02]  /*92e0*/  LEA R126, P1, R142, R169.reuse, 0x1 ;  /* 0x000000a98e7e7211 */ /* 0x080fe400078208ff */
[----:B------:R-:W-:Y:S02]  /*92f0*/  LEA R128, P3, R146, R169, 0x1 ;  /* 0x000000a992807211 */ /* 0x000fe400078608ff */
[C---:B------:R-:W-:Y:S02]  /*9300*/  LEA R166, R71.reuse, R164, 0x1 ;  /* 0x000000a447a67211 */ /* 0x040fe400078e08ff */
[-C--:B------:R-:W-:Y:S02]  /*9310*/  LEA.HI.X.SX32 R115, R134, R171.reuse, 0x1, P2 ;  /* 0x000000ab86737211 */ /* 0x080fe400010f0eff */
[-C--:B------:R-:W-:Y:S01]  /*9320*/  LEA.HI.X.SX32 R127, R142, R171.reuse, 0x1, P1 ;  /* 0x000000ab8e7f7211 */ /* 0x080fe200008f0eff */
[----:B------:R-:W-:Y:S01]  /*9330*/  IMAD R168, R71, 0x2, R166 ;  /* 0x0000000247a87824 */ /* 0x000fe200078e02a6 */
[----:B------:R-:W-:-:S02]  /*9340*/  LEA.HI.X.SX32 R129, R146, R171, 0x1, P3 ;  /* 0x000000ab92817211 */ /* 0x000fc400018f0eff */
[-C--:B------:R-:W-:Y:S02]  /*9350*/  LEA R120, P2, R138, R169.reuse, 0x1 ;  /* 0x000000a98a787211 */ /* 0x080fe400078408ff */
[-C--:B------:R-:W-:Y:S02]  /*9360*/  LEA R132, P1, R148, R169.reuse, 0x1 ;  /* 0x000000a994847211 */ /* 0x080fe400078208ff */
[----:B------:R-:W-:Y:S02]  /*9370*/  LEA R134, P3, R152, R169, 0x1 ;  /* 0x000000a998867211 */ /* 0x000fe400078608ff */
[-C--:B------:R-:W-:Y:S02]  /*9380*/  LEA.HI.X.SX32 R121, R138, R171.reuse, 0x1, P2 ;  /* 0x000000ab8a797211 */ /* 0x080fe400010f0eff */
[-C--:B------:R-:W-:Y:S02]  /*9390*/  LEA.HI.X.SX32 R133, R148, R171.reuse, 0x1, P1 ;  /* 0x000000ab94857211 */ /* 0x080fe400008f0eff */
[----:B------:R-:W-:-:S02]  /*93a0*/  LEA.HI.X.SX32 R135, R152, R171, 0x1, P3 ;  /* 0x000000ab98877211 */ /* 0x000fc400018f0eff */
[-C--:B------:R-:W-:Y:S02]  /*93b0*/  LEA R130, P2, R144, R169.reuse, 0x1 ;  /* 0x000000a990827211 */ /* 0x080fe400078408ff */
[-C--:B------:R-:W-:Y:S02]  /*93c0*/  LEA R138, P1, R154, R169.reuse, 0x1 ;  /* 0x000000a99a8a7211 */ /* 0x080fe400078208ff */
[----:B------:R-:W-:Y:S02]  /*93d0*/  LEA R142, P3, R158, R169, 0x1 ;  /* 0x000000a99e8e7211 */ /* 0x000fe400078608ff */
[----:B------:R-:W-:Y:S02]  /*93e0*/  LEA R170, R71, R168, 0x1 ;  /* 0x000000a847aa7211 */ /* 0x000fe400078e08ff */
[-C--:B------:R-:W-:Y:S02]  /*93f0*/  LEA.HI.X.SX32 R131, R144, R171.reuse, 0x1, P2 ;  /* 0x000000ab90837211 */ /* 0x080fe400010f0eff */
[----:B------:R-:W-:-:S02]  /*9400*/  LEA.HI.X.SX32 R139, R154, R171, 0x1, P1 ;  /* 0x000000ab9a8b7211 */ /* 0x000fc400008f0eff */
[----:B------:R-:W-:Y:S02]  /*9410*/  LEA.HI.X.SX32 R143, R158, R171, 0x1, P3 ;  /* 0x000000ab9e8f7211 */ /* 0x000fe400018f0eff */
[-C--:B------:R-:W-:Y:S02]  /*9420*/  LEA R136, P2, R150, R169.reuse, 0x1 ;  /* 0x000000a996887211 */ /* 0x080fe400078408ff */
[-C--:B------:R-:W-:Y:S02]  /*9430*/  LEA R148, P1, R34, R169.reuse, 0x1 ;  /* 0x000000a922947211 */ /* 0x080fe400078208ff */
[----:B------:R-:W-:Y:S02]  /*9440*/  LEA R144, P3, R162, R169, 0x1 ;  /* 0x000000a9a2907211 */ /* 0x000fe400078608ff */
[----:B------:R-:W-:Y:S02]  /*9450*/  LEA R172, R71, R170, 0x1 ;  /* 0x000000aa47ac7211 */ /* 0x000fe400078e08ff */
[----:B------:R-:W-:-:S02]  /*9460*/  LEA.HI.X.SX32 R137, R150, R171, 0x1, P2 ;  /* 0x000000ab96897211 */ /* 0x000fc400010f0eff */
[-C--:B------:R-:W-:Y:S01]  /*9470*/  LEA.HI.X.SX32 R149, R34, R171.reuse, 0x1, P1 ;  /* 0x000000ab22957211 */ /* 0x080fe200008f0eff */
[C---:B------:R-:W-:Y:S01]  /*9480*/  IMAD R34, R71.reuse, 0x2, R172 ;  /* 0x0000000247227824 */ /* 0x040fe200078e02ac */
[----:B------:R-:W-:Y:S02]  /*9490*/  LEA.HI.X.SX32 R145, R162, R171, 0x1, P3 ;  /* 0x000000aba2917211 */ /* 0x000fe400018f0eff */
[C---:B------:R-:W-:Y:S02]  /*94a0*/  LEA R150, P3, R168.reuse, R169, 0x1 ;  /* 0x000000a9a8967211 */ /* 0x040fe400078608ff */
[----:B------:R-:W-:Y:S02]  /*94b0*/  LEA R174, R71, R34, 0x1 ;  /* 0x0000002247ae7211 */ /* 0x000fe400078e08ff */
[----:B------:R-:W-:Y:S02]  /*94c0*/  LEA.HI.X.SX32 R151, R168, R171, 0x1, P3 ;  /* 0x000000aba8977211 */ /* 0x000fe400018f0eff */
[----:B------:R-:W-:-:S02]  /*94d0*/  LEA R158, P3, R34, R169, 0x1 ;  /* 0x000000a9229e7211 */ /* 0x000fc400078608ff */
[----:B0-----:R-:W-:Y:S02]  /*94e0*/  PRMT R2, R16, 0x7632, R2 ;  /* 0x0000763210027816 */ /* 0x001fe40000000002 */
[----:B------:R-:W-:Y:S02]  /*94f0*/  LEA.HI.X.SX32 R159, R34, R171, 0x1, P3 ;  /* 0x000000ab229f7211 */ /* 0x000fe400018f0eff */
[----:B------:R-:W-:Y:S01]  /*9500*/  LDS.128 R32, [R95+0x1000] ;  /* 0x001000005f207984 */ /* 0x000fe20000000c00 */
[----:B------:R-:W-:Y:S01]  /*9510*/  BAR.SYNC.DEFER_BLOCKING 0x0 ;  /* 0x0000000000007b1d */ /* 0x000fe20000010000 */
[C---:B------:R-:W-:Y:S02]  /*9520*/  LEA R140, P2, R156.reuse, R169, 0x1 ;  /* 0x000000a99c8c7211 */ /* 0x040fe400078408ff */
[----:B------:R-:W-:Y:S02]  /*9530*/  LEA R176, R71, R174, 0x1 ;  /* 0x000000ae47b07211 */ /* 0x000fe400078e08ff */
[----:B------:R-:W-:-:S02]  /*9540*/  LEA.HI.X.SX32 R141, R156, R171, 0x1, P2 ;  /* 0x000000ab9c8d7211 */ /* 0x000fc400010f0eff */
[-C--:B------:R-:W-:Y:S01]  /*9550*/  LEA R146, P2, R160, R169.reuse, 0x1 ;  /* 0x000000a9a0927211 */ /* 0x080fe200078408ff */
[----:B------:R-:W-:Y:S01]  /*9560*/  IMAD R178, R71, 0x2, R176 ;  /* 0x0000000247b27824 */ /* 0x000fe200078e02b0 */
[----:B------:R-:W-:Y:S02]  /*9570*/  LEA R154, P1, R164, R169, 0x1 ;  /* 0x000000a9a49a7211 */ /* 0x000fe400078208ff */
[----:B------:R-:W-:Y:S02]  /*9580*/  LEA.HI.X.SX32 R147, R160, R171, 0x1, P2 ;  /* 0x000000aba0937211 */ /* 0x000fe400010f0eff */
[----:B------:R-:W-:Y:S02]  /*9590*/  LEA R152, P2, R166, R169, 0x1 ;  /* 0x000000a9a6987211 */ /* 0x000fe400078408ff */
[-C--:B------:R-:W-:Y:S02]  /*95a0*/  LEA.HI.X.SX32 R155, R164, R171.reuse, 0x1, P1 ;  /* 0x000000aba49b7211 */ /* 0x080fe400008f0eff */
[----:B------:R-:W-:-:S02]  /*95b0*/  LEA.HI.X.SX32 R153, R166, R171, 0x1, P2 ;  /* 0x000000aba6997211 */ /* 0x000fc400010f0eff */
[-C--:B------:R-:W-:Y:S02]  /*95c0*/  LEA R156, P1, R170, R169.reuse, 0x1 ;  /* 0x000000a9aa9c7211 */ /* 0x080fe400078208ff */
[----:B------:R-:W-:Y:S02]  /*95d0*/  LEA R160, P2, R172, R169, 0x1 ;  /* 0x000000a9aca07211 */ /* 0x000fe400078408ff */
[-C--:B------:R-:W-:Y:S01]  /*95e0*/  LEA.HI.X.SX32 R157, R170, R171.reuse, 0x1, P1 ;  /* 0x000000abaa9d7211 */ /* 0x080fe200008f0eff */
[----:B------:R-:W-:Y:S01]  /*95f0*/  STS.128 [R0], R20 ;  /* 0x0000001400007388 */ /* 0x000fe20000000c00 */
[----:B------:R-:W-:Y:S02]  /*9600*/  LEA R71, R71, R178, 0x1 ;  /* 0x000000b247477211 */ /* 0x000fe400078e08ff */
[----:B------:R-:W-:Y:S01]  /*9610*/  LEA.HI.X.SX32 R161, R172, R171, 0x1, P2 ;  /* 0x000000abaca17211 */ /* 0x000fe200010f0eff */
[----:B------:R1:W-:Y:S01]  /*9620*/  STS.128 [R0+0x800], R24 ;  /* 0x0008001800007388 */ /* 0x0003e20000000c00 */
[----:B------:R-:W-:Y:S01]  /*9630*/  BAR.SYNC.DEFER_BLOCKING 0x0 ;  /* 0x0000000000007b1d */ /* 0x000fe20000010000 */
[----:B------:R-:W-:-:S02]  /*9640*/  LEA R166, P1, R174, R169, 0x1 ;  /* 0x000000a9aea67211 */ /* 0x000fc400078208ff */
[-C--:B------:R-:W-:Y:S02]  /*9650*/  LEA R162, P2, R176, R169.reuse, 0x1 ;  /* 0x000000a9b0a27211 */ /* 0x080fe400078408ff */
[-C--:B------:R-:W-:Y:S02]  /*9660*/  LEA R164, P3, R178, R169.reuse, 0x1 ;  /* 0x000000a9b2a47211 */ /* 0x080fe400078608ff */
[----:B------:R-:W-:Y:S02]  /*9670*/  LEA R168, P4, R71, R169, 0x1 ;  /* 0x000000a947a87211 */ /* 0x000fe400078808ff */
[-C--:B------:R-:W-:Y:S02]  /*9680*/  LEA.HI.X.SX32 R167, R174, R171.reuse, 0x1, P1 ;  /* 0x000000abaea77211 */ /* 0x080fe400008f0eff */
[----:B------:R-:W-:Y:S02]  /*9690*/  LEA.HI.X.SX32 R163, R176, R171, 0x1, P2 ;  /* 0x000000abb0a37211 */ /* 0x000fe400010f0eff */
[----:B-1----:R-:W-:-:S02]  /*96a0*/  PRMT R27, R8, 0x7632, R27 ;  /* 0x00007632081b7816 */ /* 0x002fc4000000001b */
[----:B------:R-:W-:Y:S02]  /*96b0*/  PRMT R0, R9, 0x7632, R0 ;  /* 0x0000763209007816 */ /* 0x000fe40000000000 */
[-C--:B------:R-:W-:Y:S02]  /*96c0*/  LEA.HI.X.SX32 R165, R178, R171.reuse, 0x1, P3 ;  /* 0x000000abb2a57211 */ /* 0x080fe400018f0eff */
[----:B------:R-:W-:Y:S02]  /*96d0*/  LEA.HI.X.SX32 R169, R71, R171, 0x1, P4 ;  /* 0x000000ab47a97211 */ /* 0x000fe400020f0eff */
[----:B------:R-:W-:Y:S01]  /*96e0*/  ISETP.GE.U32.AND P1, PT, R69, 0x80, PT ;  /* 0x000000804500780c */ /* 0x000fe20003f26070 */
[----:B------:R-:W0:Y:S04]  /*96f0*/  LDS.128 R20, [R95] ;  /* 0x000000005f147984 */ /* 0x000e280000000c00 */
[----:B------:R1:W-:Y:S04]  /*9700*/  STG.E.U16 desc[UR16][R36.64], R16 ;  /* 0x0000001024007986 */ /* 0x0003e8000c101510 */
[----:B------:R3:W-:Y:S04]  /*9710*/  STG.E.U16 desc[UR16][R38.64], R2 ;  /* 0x0000000226007986 */ /* 0x0007e8000c101510 */
[----:B------:R4:W-:Y:S01]  /*9720*/  STG.E.U16 desc[UR16][R40.64], R17 ;  /* 0x0000001128007986 */ /* 0x0009e2000c101510 */
[----:B-1----:R-:W-:-:S02]  /*9730*/  PRMT R37, R17, 0x7632, R37 ;  /* 0x0000763211257816 */ /* 0x002fc40000000025 */
[----:B---3--:R-:W-:-:S03]  /*9740*/  PRMT R39, R18, 0x7632, R39 ;  /* 0x0000763212277816 */ /* 0x008fc60000000027 */
[----:B------:R1:W-:Y:S01]  /*9750*/  STG.E.U16 desc[UR16][R42.64], R37 ;  /* 0x000000252a007986 */ /* 0x0003e2000c101510 */
[----:B------:R-:W-:Y:S02]  /*9760*/  PRMT R2, R10, 0x7632, R2 ;  /* 0x000076320a027816 */ /* 0x000fe40000000002 */
[----:B----4-:R-:W-:Y:S01]  /*9770*/  PRMT R41, R19, 0x7632, R41 ;  /* 0x0000763213297816 */ /* 0x010fe20000000029 */
[----:B------:R0:W-:Y:S04]  /*9780*/  STG.E.U16 desc[UR16][R44.64], R18 ;  /* 0x000000122c007986 */ /* 0x0001e8000c101510 */
[----:B------:R3:W-:Y:S04]  /*9790*/  STG.E.U16 desc[UR16][R46.64], R39 ;  /* 0x000000272e007986 */ /* 0x0007e8000c101510 */
[----:B------:R4:W-:Y:S01]  /*97a0*/  STG.E.U16 desc[UR16][R50.64], R19 ;  /* 0x0000001332007986 */ /* 0x0009e2000c101510 */
[----:B-1----:R-:W-:-:S02]  /*97b0*/  PRMT R37, R11, 0x7632, R37 ;  /* 0x000076320b257816 */ /* 0x002fc40000000025 */
[----:B--2---:R-:W-:Y:S01]  /*97c0*/  PRMT R42, R31, 0x7632, R42 ;  /* 0x000076321f2a7816 */ /* 0x004fe2000000002a */
[----:B------:R1:W-:Y:S01]  /*97d0*/  STG.E.U16 desc[UR16][R52.64], R41 ;  /* 0x0000002934007986 */ /* 0x0003e2000c101510 */
[----:B0-----:R-:W-:-:S03]  /*97e0*/  PRMT R44, R20, 0x7632, R44 ;  /* 0x00007632142c7816 */ /* 0x001fc6000000002c */
[----:B------:R0:W-:Y:S01]  /*97f0*/  STG.E.U16 desc[UR16][R48.64], R8 ;  /* 0x0000000830007986 */ /* 0x0001e2000c101510 */
[----:B---3--:R-:W-:-:S03]  /*9800*/  PRMT R39, R29, 0x7632, R39 ;  /* 0x000076321d277816 */ /* 0x008fc60000000027 */
[----:B------:R2:W-:Y:S01]  /*9810*/  STG.E.U16 desc[UR16][R54.64], R27 ;  /* 0x0000001b36007986 */ /* 0x0005e2000c101510 */
[----:B----4-:R-:W-:-:S03]  /*9820*/  PRMT R50, R21, 0x7632, R50 ;  /* 0x0000763215327816 */ /* 0x010fc60000000032 */
[----:B------:R3:W-:Y:S01]  /*9830*/  STG.E.U16 desc[UR16][R56.64], R9 ;  /* 0x0000000938007986 */ /* 0x0007e2000c101510 */
[----:B-1----:R-:W-:Y:S02]  /*9840*/  PRMT R41, R30, 0x7632, R41 ;  /* 0x000076321e297816 */ /* 0x002fe40000000029 */
[----:B------:R-:W-:Y:S01]  /*9850*/  PRMT R52, R23, 0x7632, R52 ;  /* 0x0000763217347816 */ /* 0x000fe20000000034 */
[----:B------:R1:W-:Y:S01]  /*9860*/  STG.E.U16 desc[UR16][R58.64], R0 ;  /* 0x000000003a007986 */ /* 0x0003e2000c101510 */
[----:B0-----:R-:W-:Y:S02]  /*9870*/  PRMT R8, R28, 0x7632, R8 ;  /* 0x000076321c087816 */ /* 0x001fe40000000008 */
[----:B------:R-:W-:Y:S01]  /*9880*/  PRMT R48, R22, 0x7632, R48 ;  /* 0x0000763216307816 */ /* 0x000fe20000000030 */
[----:B------:R0:W-:Y:S01]  /*9890*/  STG.E.U16 desc[UR16][R60.64], R10 ;  /* 0x0000000a3c007986 */ /* 0x0001e2000c101510 */
[----:B--2---:R-:W-:Y:S02]  /*98a0*/  PRMT R54, R4, 0x7632, R54 ;  /* 0x0000763204367816 */ /* 0x004fe40000000036 */
[----:B------:R-:W-:Y:S01]  /*98b0*/  PRMT R55, R5, 0x7632, R55 ;  /* 0x0000763205377816 */ /* 0x000fe20000000037 */
[----:B------:R2:W-:Y:S01]  /*98c0*/  STG.E.U16 desc[UR16][R62.64], R2 ;  /* 0x000000023e007986 */ /* 0x0005e2000c101510 */
[----:B---3--:R-:W-:-:S03]  /*98d0*/  PRMT R57, R6, 0x7632, R57 ;  /* 0x0000763206397816 */ /* 0x008fc60000000039 */
[----:B------:R3:W-:Y:S01]  /*98e0*/  STG.E.U16 desc[UR16][R64.64], R11 ;  /* 0x0000000b40007986 */ /* 0x0007e2000c101510 */
[----:B-1----:R-:W-:-:S03]  /*98f0*/  PRMT R0, R32, 0x7632, R0 ;  /* 0x0000763220007816 */ /* 0x002fc60000000000 */
[----:B------:R1:W-:Y:S01]  /*9900*/  STG.E.U16 desc[UR16][R74.64], R37 ;  /* 0x000000254a007986 */ /* 0x0003e2000c101510 */
[----:B0-----:R-:W-:-:S03]  /*9910*/  PRMT R61, R12, 0x7632, R61 ;  /* 0x000076320c3d7816 */ /* 0x001fc6000000003d */
[----:B------:R0:W-:Y:S01]  /*9920*/  STG.E.U16 desc[UR16][R72.64], R28 ;  /* 0x0000001c48007986 */ /* 0x0001e2000c101510 */
[----:B--2---:R-:W-:-:S03]  /*9930*/  PRMT R62, R7, 0x7632, R62 ;  /* 0x00007632073e7816 */ /* 0x004fc6000000003e */
[----:B------:R2:W-:Y:S01]  /*9940*/  STG.E.U16 desc[UR16][R66.64], R8 ;  /* 0x0000000842007986 */ /* 0x0005e2000c101510 */
[----:B---3--:R-:W-:-:S03]  /*9950*/  PRMT R65, R13, 0x7632, R65 ;  /* 0x000076320d417816 */ /* 0x008fc60000000041 */
[----:B------:R-:W3:Y:S01]  /*9960*/  LDS.128 R8, [R95+0x1000] ;  /* 0x001000005f087984 */ /* 0x000ee20000000c00 */
[----:B-1----:R-:W-:-:S03]  /*9970*/  PRMT R74, R33, 0x7632, R74 ;  /* 0x00007632214a7816 */ /* 0x002fc6000000004a */
[----:B------:R-:W-:Y:S01]  /*9980*/  STG.E.U16 desc[UR16][R80.64], R29 ;  /* 0x0000001d50007986 */ /* 0x000fe2000c101510 */
[----:B0-----:R-:W-:-:S03]  /*9990*/  PRMT R72, R34, 0x7632, R72 ;  /* 0x0000763222487816 */ /* 0x001fc60000000048 */
[----:B------:R-:W-:Y:S01]  /*99a0*/  STG.E.U16 desc[UR16][R78.64], R39 ;  /* 0x000000274e007986 */ /* 0x000fe2000c101510 */
[----:B--2---:R-:W-:Y:S02]  /*99b0*/  PRMT R66, R14, 0x7632, R66 ;  /* 0x000076320e427816 */ /* 0x004fe40000000042 */
[----:B------:R-:W-:Y:S01]  /*99c0*/  PRMT R67, R15, 0x7632, R67 ;  /* 0x000076320f437816 */ /* 0x000fe20000000043 */
[----:B------:R0:W-:Y:S04]  /*99d0*/  STG.E.U16 desc[UR16][R76.64], R30 ;  /* 0x0000001e4c007986 */ /* 0x0001e8000c101510 */
[----:B------:R-:W-:Y:S04]  /*99e0*/  STG.E.U16 desc[UR16][R82.64], R41 ;  /* 0x0000002952007986 */ /* 0x000fe8000c101510 */
[----:B------:R-:W-:Y:S04]  /*99f0*/  STG.E.U16 desc[UR16][R86.64], R31 ;  /* 0x0000001f56007986 */ /* 0x000fe8000c101510 */
[----:B------:R1:W-:Y:S01]  /*9a00*/  STG.E.U16 desc[UR16][R84.64], R42 ;  /* 0x0000002a54007986 */ /* 0x0003e2000c101510 */
[----:B0-----:R-:W-:-:S03]  /*9a10*/  PRMT R76, R35, 0x7632, R76 ;  /* 0x00007632234c7816 */ /* 0x001fc6000000004c */
[----:B------:R-:W-:Y:S04]  /*9a20*/  STG.E.U16 desc[UR16][R92.64], R20 ;  /* 0x000000145c007986 */ /* 0x000fe8000c101510 */
[----:B------:R-:W-:Y:S04]  /*9a30*/  STG.E.U16 desc[UR16][R88.64], R44 ;  /* 0x0000002c58007986 */ /* 0x000fe8000c101510 */
[----:B------:R-:W-:Y:S04]  /*9a40*/  STG.E.U16 desc[UR16][R90.64], R21 ;  /* 0x000000155a007986 */ /* 0x000fe8000c101510 */
[----:B------:R-:W-:Y:S01]  /*9a50*/  STG.E.U16 desc[UR16][R100.64], R50 ;  /* 0x0000003264007986 */ /* 0x000fe2000c101510 */
[----:B---3--:R-:W-:-:S02]  /*9a60*/  PRMT R78, R8, 0x7632, R78 ;  /* 0x00007632084e7816 */ /* 0x008fc4000000004e */
[----:B------:R-:W-:Y:S01]  /*9a70*/  PRMT R79, R9, 0x7632, R79 ;  /* 0x00007632094f7816 */ /* 0x000fe2000000004f */
[----:B------:R-:W-:Y:S01]  /*9a80*/  STG.E.U16 desc[UR16][R98.64], R22 ;  /* 0x0000001662007986 */ /* 0x000fe2000c101510 */
[----:B------:R-:W-:Y:S02]  /*9a90*/  PRMT R81, R10, 0x7632, R81 ;  /* 0x000076320a517816 */ /* 0x000fe40000000051 */
[----:B-1----:R-:W-:Y:S01]  /*9aa0*/  PRMT R84, R11, 0x7632, R84 ;  /* 0x000076320b547816 */ /* 0x002fe20000000054 */
[----:B------:R-:W-:Y:S04]  /*9ab0*/  STG.E.U16 desc[UR16][R96.64], R48 ;  /* 0x0000003060007986 */ /* 0x000fe8000c101510 */
[----:B------:R-:W-:Y:S04]  /*9ac0*/  STG.E.U16 desc[UR16][R106.64], R23 ;  /* 0x000000176a007986 */ /* 0x000fe8000c101510 */
[----:B------:R-:W-:Y:S04]  /*9ad0*/  STG.E.U16 desc[UR16][R104.64], R52 ;  /* 0x0000003468007986 */ /* 0x000fe8000c101510 */
[----:B------:R-:W-:Y:S04]  /*9ae0*/  STG.E.U16 desc[UR16][R102.64], R4 ;  /* 0x0000000466007986 */ /* 0x000fe8000c101510 */
[----:B------:R-:W-:Y:S04]  /*9af0*/  STG.E.U16 desc[UR16][R108.64], R54 ;  /* 0x000000366c007986 */ /* 0x000fe8000c101510 */
[----:B------:R0:W-:Y:S04]  /*9b00*/  STG.E.U16 desc[UR16][R112.64], R5 ;  /* 0x0000000570007986 */ /* 0x0001e8000c101510 */
[----:B------:R-:W-:Y:S04]  /*9b10*/  STG.E.U16 desc[UR16][R110.64], R55 ;  /* 0x000000376e007986 */ /* 0x000fe8000c101510 */
[----:B------:R-:W-:Y:S04]  /*9b20*/  STG.E.U16 desc[UR16][R118.64], R6 ;  /* 0x0000000676007986 */ /* 0x000fe8000c101510 */
[----:B------:R-:W-:Y:S01]  /*9b30*/  STG.E.U16 desc[UR16][R114.64], R57 ;  /* 0x0000003972007986 */ /* 0x000fe2000c101510 */
[C---:B0-----:R-:W-:Y:S01]  /*9b40*/  SHF.L.U32 R5, R68.reuse, 0x2, RZ ;  /* 0x0000000244057819 */ /* 0x041fe200000006ff */
[----:B------:R-:W-:-:S02]  /*9b50*/  IMAD.HI R68, R68, 0x4, RZ ;  /* 0x0000000444447827 */ /* 0x000fc400078e02ff */
[----:B------:R-:W-:Y:S04]  /*9b60*/  STG.E.U16 desc[UR16][R116.64], R7 ;  /* 0x0000000774007986 */ /* 0x000fe8000c101510 */
        /* <DEDUP_REMOVED lines=23> */
[----:B0-----:R-:W0:Y:S03]  /*9ce0*/  LDC.64 R8, c[0x0][0x3a0] ;  /* 0x0000e800ff087b82 */ /* 0x001e260000000a00 */
[----:B------:R-:W-:Y:S04]  /*9cf0*/  STG.E.U16 desc[UR16][R164.64], R11 ;  /* 0x0000000ba4007986 */ /* 0x000fe8000c101510 */
[----:B------:R-:W-:Y:S01]  /*9d00*/  STG.E.U16 desc[UR16][R168.64], R84 ;  /* 0x00000054a8007986 */ /* 0x000fe2000c101510 */
[----:B------:R-:W-:Y:S01]  /*9d10*/  BAR.SYNC.DEFER_BLOCKING 0x0 ;  /* 0x0000000000007b1d */ /* 0x000fe20000010000 */
[----:B0-----:R-:W-:-:S05]  /*9d20*/  IADD3 R2, P2, P3, R5, UR6, R8 ;  /* 0x0000000605027c10 */ /* 0x001fca000fb5e008 */
[----:B------:R0:W-:Y:S02]  /*9d30*/  STSM.16.M88 [R3], R94 ;  /* 0x0000005e03007844 */ /* 0x0001e40000000000 */
[----:B------:R-:W-:Y:S01]  /*9d40*/  BAR.SYNC.DEFER_BLOCKING 0x0 ;  /* 0x0000000000007b1d */ /* 0x000fe20000010000 */
[----:B0-----:R-:W-:-:S05]  /*9d50*/  IADD3.X R3, PT, PT, R68, UR5, R9, P2, P3 ;  /* 0x0000000544037c10 */ /* 0x001fca00097e6409 */
[----:B------:R-:W0:Y:S04]  /*9d60*/  LDSM.16.M88 R7, [R70+UR9] ;  /* 0x000000094607783b */ /* 0x000e280008000000 */
[----:B0-----:R0:W-:Y:S01]  /*9d70*/  @!P1 STG.E desc[UR16][R2.64], R7 ;  /* 0x0000000702009986 */ /* 0x0011e2000c101910 */
[----:B------:R-:W-:Y:S06]  /*9d80*/  BAR.SYNC.DEFER_BLOCKING 0x0 ;  /* 0x0000000000007b1d */ /* 0x000fec0000010000 */
[----:B------:R-:W-:Y:S05]  /*9d90*/  @P0 BRA `(.L_x_20) ;  /* 0x0000000000a00947 */ /* 0x000fea0003800000 */
[----:B------:R-:W1:Y:S01]  /*9da0*/  S2UR UR5, SR_CgaCtaId ;  /* 0x00000000000579c3 */ /* 0x000e620000008800 */
[----:B------:R-:W-:Y:S01]  /*9db0*/  NOP ;  /* 0x0000000000007918 */ /* 0x000fe20000000000 */
[----:B------:R-:W-:Y:S01]  /*9dc0*/  UMOV UR4, 0x50 ;  /* 0x0000005000047882 */ /* 0x000fe20000000000 */
[----:B------:R-:W-:Y:S01]  /*9dd0*/  IMAD.U32 R0, RZ, RZ, UR10 ;  /* 0x0000000aff007e24 */ /* 0x000fe2000f8e00ff */
[----:B0-----:R-:W-:Y:S02]  /*9de0*/  MOV R3, 0xff ;  /* 0x000000ff00037802 */ /* 0x001fe40000000f00 */
[----:B------:R-:W-:Y:S02]  /*9df0*/  MOV R7, 0x1 ;  /* 0x0000000100077802 */ /* 0x000fe40000000f00 */
[----:B------:R-:W-:-:S04]  /*9e00*/  LOP3.LUT R0, R0, 0xffff, RZ, 0xc0, !PT ;  /* 0x0000ffff00007812 */ /* 0x000fc800078ec0ff */
[----:B------:R-:W-:-:S05]  /*9e10*/  SHF.R.U32.HI R0, RZ, 0x5, R0 ;  /* 0x00000005ff007819 */ /* 0x000fca0000011600 */
[----:B------:R-:W-:Y:S01]  /*9e20*/  VIADD R2, R0, 0x10 ;  /* 0x0000001000027836 */ /* 0x000fe20000000000 */
[----:B------:R-:W-:Y:S01]  /*9e30*/  SHF.L.U32 R0, R3, R0, RZ ;  /* 0x0000000003007219 */ /* 0x000fe200000006ff */
[----:B-1----:R-:W-:-:S03]  /*9e40*/  ULEA UR6, UR5, UR4, 0x18 ;  /* 0x0000000405067291 */ /* 0x002fc6000f8ec0ff */
[----:B------:R-:W-:-:S04]  /*9e50*/  SHF.L.U32 R3, R7, R2, RZ ;  /* 0x0000000207037219 */ /* 0x000fc800000006ff */
[----:B------:R-:W-:Y:S02]  /*9e60*/  LOP3.LUT R0, R3, R0, RZ, 0xfc, !PT ;  /* 0x0000000003007212 */ /* 0x000fe400078efcff */
[----:B------:R-:W0:Y:S02]  /*9e70*/  LDS R5, [UR6] ;  /* 0x00000006ff057984 */ /* 0x000e240008000800 */
[C---:B------:R-:W-:Y:S02]  /*9e80*/  LOP3.LUT R2, R0.reuse, 0xffff, RZ, 0xc0, !PT ;  /* 0x0000ffff00027812 */ /* 0x040fe400078ec0ff */
[----:B0-----:R-:W-:-:S04]  /*9e90*/  LOP3.LUT R3, R0, 0xffff, R5, 0x80, !PT ;  /* 0x0000ffff00037812 */ /* 0x001fc800078e8005 */
[----:B------:R-:W-:-:S13]  /*9ea0*/  ISETP.NE.AND P0, PT, R3, R2, PT ;  /* 0x000000020300720c */ /* 0x000fda0003f05270 */
[----:B------:R-:W-:Y:S05]  /*9eb0*/  @P0 BRA `(.L_x_21) ;  /* 0x0000000000500947 */ /* 0x000fea0003800000 */
[----:B------:R-:W-:Y:S02]  /*9ec0*/  SHF.R.U32.HI R5, RZ, 0x10, R5 ;  /* 0x00000010ff057819 */ /* 0x000fe40000011605 */
[----:B------:R-:W-:-:S04]  /*9ed0*/  SHF.R.U32.HI R2, RZ, 0x10, R0 ;  /* 0x00000010ff027819 */ /* 0x000fc80000011600 */
[----:B------:R-:W-:-:S04]  /*9ee0*/  LOP3.LUT R5, R5, R2, RZ, 0xc0, !PT ;  /* 0x0000000205057212 */ /* 0x000fc800078ec0ff */
[----:B------:R-:W-:-:S13]  /*9ef0*/  ISETP.NE.AND P0, PT, R5, R2, PT ;  /* 0x000000020500720c */ /* 0x000fda0003f05270 */
[----:B------:R-:W-:Y:S05]  /*9f00*/  @P0 BRA `(.L_x_22) ;  /* 0x0000000000300947 */ /* 0x000fea0003800000 */
[----:B------:R-:W-:Y:S01]  /*9f10*/  R2UR UR4, R0 ;  /* 0x00000000000472ca */ /* 0x000fe200000e0000 */
[----:B------:R-:W-:Y:S01]  /*9f20*/  VOTEU.ANY UR5, UPT, PT ;  /* 0x0000000000057886 */ /* 0x000fe200038e0100 */
[----:B------:R-:W0:Y:S01]  /*9f30*/  S2R R0, SR_LANEID ;  /* 0x0000000000007919 */ /* 0x000e220000000000 */
[----:B------:R-:W-:-:S10]  /*9f40*/  UFLO.U32 UR5, UR5 ;  /* 0x00000005000572bd */ /* 0x000fd400080e0000 */
[----:B------:R-:W-:-:S06]  /*9f50*/  ULOP3.LUT UR4, URZ, UR4, URZ, 0x33, !UPT ;  /* 0x00000004ff047292 */ /* 0x000fcc000f8e33ff */
[----:B------:R-:W-:-:S04]  /*9f60*/  MOV R2, UR4 ;  /* 0x0000000400027c02 */ /* 0x000fc80008000f00 */
[----:B------:R-:W1:Y:S02]  /*9f70*/  REDUX UR7, R2 ;  /* 0x00000000020773c4 */ /* 0x000e640000000000 */
[----:B------:R2:W-:Y:S01]  /*9f80*/  UTCATOMSWS.AND URZ, UR4 ;  /* 0x0000000400ff79e3 */ /* 0x0005e20008000000 */
[----:B0-----:R-:W-:Y:S02]  /*9f90*/  ISETP.EQ.U32.AND P0, PT, R0, UR5, PT ;  /* 0x0000000500007c0c */ /* 0x001fe4000bf02070 */
[----:B-1----:R-:W-:-:S11]  /*9fa0*/  MOV R0, UR7 ;  /* 0x0000000700007c02 */ /* 0x002fd60008000f00 */
[----:B------:R2:W-:Y:S01]  /*9fb0*/  @P0 ATOMS.AND RZ, [UR6], R0 ;  /* 0x00000000ffff098c */ /* 0x0005e2000a800006 */
[----:B------:R-:W-:Y:S05]  /*9fc0*/  BRA `(.L_x_20) ;  /* 0x0000000000147947 */ /* 0x000fea0003800000 */
.L_x_22:
[----:B------:R-:W-:-:S07]  /*9fd0*/  MOV R2, 0x9ff0 ;  /* 0x00009ff000027802 */ /* 0x000fce0000000f00 */
[----:B------:R-:W-:Y:S05]  /*9fe0*/  CALL.REL.NOINC `($__internal_0_$__cuda_sm10x_tcgen05_guardrail_trap_col_being_dealloced_not_returned_by_alloc) ;  /* 0x0000000000447944 */ /* 0x000fea0003c00000 */
[----:B------:R-:W-:Y:S05]  /*9ff0*/  BRA `(.L_x_20) ;  /* 0x0000000000087947 */ /* 0x000fea0003800000 */
.L_x_21:
[----:B------:R-:W-:-:S07]  /*a000*/  MOV R2, 0xa020 ;  /* 0x0000a02000027802 */ /* 0x000fce0000000f00 */
[----:B------:R-:W-:Y:S05]  /*a010*/  CALL.REL.NOINC `($__internal_2_$__cuda_sm10x_tcgen05_guardrail_trap_unallocated_columns_being_dealloced) ;  /* 0x0000000000507944 */ /* 0x000fea0003c00000 */
.L_x_20:
[----:B------:R-:W-:Y:S01]  /*a020*/  NOP ;  /* 0x0000000000007918 */ /* 0x000fe20000000000 */
[----:B--2---:R-:W-:Y:S05]  /*a030*/  EXIT ;  /* 0x000000000000794d */ /* 0x004fea0003800000 */
.L_x_8:
[----:B------:R-:W1:Y:S02]  /*a040*/  SYNCS.PHASECHK.TRANS64.TRYWAIT P4, [UR9+0xc000], RZ ;  /* 0x00c000ffff0075a7 */ /* 0x000e640008081109 */
[----:B-1----:R-:W-:Y:S05]  /*a050*/  @!P4 BRA `(.L_x_8) ;  /* 0xfffffffc00f8c947 */ /* 0x002fea000383ffff */
[----:B------:R-:W-:Y:S05]  /*a060*/  BRA `(.L_x_7) ;  /* 0xffffff8c00647947 */ /* 0x000fea000383ffff */
.L_x_14:
[----:B------:R-:W1:Y:S02]  /*a070*/  SYNCS.PHASECHK.TRANS64.TRYWAIT P2, [UR9+0x14010], RZ ;  /* 0x014010ffff0075a7 */ /* 0x000e640008041109 */
[----:B-1----:R-:W-:Y:S05]  /*a080*/  @!P2 BRA `(.L_x_14) ;  /* 0xfffffffc00f8a947 */ /* 0x002fea000383ffff */
[----:B------:R-:W-:Y:S05]  /*a090*/  BRA `(.L_x_23) ;  /* 0xffffffbc000c7947 */ /* 0x000fea000383ffff */
.L_x_15:
[----:B------:R-:W2:Y:S02]  /*a0a0*/  SYNCS.PHASECHK.TRANS64.TRYWAIT P2, [UR12], R38 ;  /* 0x00000026ff0075a7 */ /* 0x000ea4000804110c */
[----:B--2---:R-:W-:Y:S05]  /*a0b0*/  @!P2 BRA `(.L_x_15) ;  /* 0xfffffffc00f8a947 */ /* 0x004fea000383ffff */
[----:B------:R-:W-:Y:S05]  /*a0c0*/  BRA `(.L_x_24) ;  /* 0xffffffc800087947 */ /* 0x000fea000383ffff */
.L_x_19:
[----:B------:R-:W0:Y:S02]  /*a0d0*/  SYNCS.PHASECHK.TRANS64.TRYWAIT P2, [UR12], R4 ;  /* 0x00000004ff0075a7 */ /* 0x000e24000804110c */
[----:B0-----:R-:W-:Y:S05]  /*a0e0*/  @!P2 BRA `(.L_x_19) ;  /* 0xfffffffc00f8a947 */ /* 0x001fea000383ffff */
[----:B------:R-:W-:Y:S05]  /*a0f0*/  BRA `(.L_x_18) ;  /* 0xffffffd400a07947 */ /* 0x000fea000383ffff */
        .weak           $__internal_0_$__cuda_sm10x_tcgen05_guardrail_trap_col_being_dealloced_not_returned_by_alloc
        .type           $__internal_0_$__cuda_sm10x_tcgen05_guardrail_trap_col_being_dealloced_not_returned_by_alloc,@function
        .size           $__internal_0_$__cuda_sm10x_tcgen05_guardrail_trap_col_being_dealloced_not_returned_by_alloc,($__internal_1_$__cuda_sm10x_tcgen05_guardrail_trap_phase_invalid_during_alloc - $__internal_0_$__cuda_sm10x_tcgen05_guardrail_trap_col_being_dealloced_not_returned_by_alloc)
$__internal_0_$__cuda_sm10x_tcgen05_guardrail_trap_col_being_dealloced_not_returned_by_alloc:
[----:B------:R-:W-:Y:S05]  /*a100*/  BPT.TRAP 0x1 ;  /* 0x000000040000795c */ /* 0x000fea0000300000 */
[----:B------:R-:W-:-:S04]  /*a110*/  IMAD.MOV.U32 R3, RZ, RZ, 0x0 ;  /* 0x00000000ff037424 */ /* 0x000fc800078e00ff */
[----:B------:R-:W-:Y:S05]  /*a120*/  RET.REL.NODEC R2 `(attn_fwd) ;  /* 0xffffff5c02b47950 */ /* 0x000fea0003c3ffff */
        .weak           $__internal_1_$__cuda_sm10x_tcgen05_guardrail_trap_phase_invalid_during_alloc
        .type           $__internal_1_$__cuda_sm10x_tcgen05_guardrail_trap_phase_invalid_during_alloc,@function
        .size           $__internal_1_$__cuda_sm10x_tcgen05_guardrail_trap_phase_invalid_during_alloc,($__internal_2_$__cuda_sm10x_tcgen05_guardrail_trap_unallocated_columns_being_dealloced - $__internal_1_$__cuda_sm10x_tcgen05_guardrail_trap_phase_invalid_during_alloc)
$__internal_1_$__cuda_sm10x_tcgen05_guardrail_trap_phase_invalid_during_alloc:
[----:B------:R-:W-:Y:S05]  /*a130*/  BPT.TRAP 0x1 ;  /* 0x000000040000795c */ /* 0x000fea0000300000 */
[----:B------:R-:W-:-:S04]  /*a140*/  HFMA2 R5, -RZ, RZ, 0, 0 ;  /* 0x00000000ff057431 */ /* 0x000fc800000001ff */
[----:B------:R-:W-:Y:S05]  /*a150*/  RET.REL.NODEC R4 `(attn_fwd) ;  /* 0xffffff5c04a87950 */ /* 0x000fea0003c3ffff */
        .weak           $__internal_2_$__cuda_sm10x_tcgen05_guardrail_trap_unallocated_columns_being_dealloced
        .type           $__internal_2_$__cuda_sm10x_tcgen05_guardrail_trap_unallocated_columns_being_dealloced,@function
        .size           $__internal_2_$__cuda_sm10x_tcgen05_guardrail_trap_unallocated_columns_being_dealloced,(.L_x_28 - $__internal_2_$__cuda_sm10x_tcgen05_guardrail_trap_unallocated_columns_being_dealloced)
$__internal_2_$__cuda_sm10x_tcgen05_guardrail_trap_unallocated_columns_being_dealloced:
[----:B------:R-:W-:Y:S05]  /*a160*/  BPT.TRAP 0x1 ;  /* 0x000000040000795c */ /* 0x000fea0000300000 */
[----:B------:R-:W-:-:S04]  /*a170*/  MOV R3, 0x0 ;  /* 0x0000000000037802 */ /* 0x000fc80000000f00 */
[----:B------:R-:W-:Y:S05]  /*a180*/  RET.REL.NODEC R2 `(attn_fwd) ;  /* 0xffffff5c029c7950 */ /* 0x000fea0003c3ffff */
.L_x_25:
[----:B------:R-:W-:-:S00]  /*a190*/  BRA `(.L_x_25) ;  /* 0xfffffffc00fc7947 */ /* 0x000fc0000383ffff */
[----:B------:R-:W-:-:S00]  /*a1a0*/  NOP ;  /* 0x0000000000007918 */ /* 0x000fc00000000000 */
        /* <DEDUP_REMOVED lines=13> */
.L_x_28:


//--------------------- .nv.global.init           --------------------------
	.section	.nv.global.init,"aw",@progbits
.nv.global.init:
	.type		_$_str,@object
	.size		_$_str,(.L_3 - _$_str)
_$_str:
        /*0000*/ 	.byte	0x5f, 0x5f, 0x43, 0x55, 0x44, 0x41, 0x5f, 0x46, 0x54, 0x5a, 0x00
.L_3:


//--------------------- .nv.shared.attn_fwd       --------------------------
	.section	.nv.shared.attn_fwd,"aw",@nobits
	.sectionflags	@""
	.align	16
	.zero		1024


//--------------------- .nv.shared.reserved.0     --------------------------
	.section	.nv.shared.reserved.0,"aw",@nobits
	.align	8
	.weak		__nv_reservedSMEM_offset_0_alias
	.size		__nv_reservedSMEM_offset_0_alias, 0, 64
	.other		__nv_reservedSMEM_offset_0_alias,@"STO_CUDA_RESERVED_SHARED STV_DEFAULT"
__nv_reservedSMEM_offset_0_alias:
	.zero		0
.nv.shared.reserved.0:
	.zero		64
	.weak		__nv_reservedSMEM_allocation_phase
	.type		__nv_reservedSMEM_allocation_phase,@object
	.size		__nv_reservedSMEM_allocation_phase,(.L_0 - __nv_reservedSMEM_allocation_phase)
__nv_reservedSMEM_allocation_phase:
	.zero		1
.L_0:
	.zero		7
	.weak		__nv_reservedSMEM_devtool_atexit_pc
	.type		__nv_reservedSMEM_devtool_atexit_pc,@object
	.size		__nv_reservedSMEM_devtool_atexit_pc,(__nv_reservedSMEM_allocation_mask - __nv_reservedSMEM_devtool_atexit_pc)
__nv_reservedSMEM_devtool_atexit_pc:
	.zero		8
	.weak		__nv_reservedSMEM_allocation_mask
	.type		__nv_reservedSMEM_allocation_mask,@object
	.size		__nv_reservedSMEM_allocation_mask,(.L_2 - __nv_reservedSMEM_allocation_mask)
__nv_reservedSMEM_allocation_mask:
	.zero		4
.L_2:


//--------------------- .nv.constant0.attn_fwd    --------------------------
	.section	.nv.constant0.attn_fwd,"a",@progbits
	.sectionflags	@""
	.align	4
.nv.constant0.attn_fwd:
	.zero		1032


//--------------------- SYMBOLS --------------------------

	.type		.nv.reservedSmem.offset0,@object
	.size		.nv.reservedSmem.offset0,0x4
	.type		.nv.reservedSmem.cap,@object
	.size		.nv.reservedSmem.cap,0x4
